// auto-generated by cutlass_sweep.gemm — config: {"arch": "sm_90", "cluster_m": 2, "cluster_n": 1, "dtype": "fp16", "dtype_b": "fp16", "layout": "nt", "stages": 0, "tile_k": 32, "tile_m": 512, "tile_n": 8}
#include "cutlass/cutlass.h"
#include "cutlass/gemm/collective/collective_builder.hpp"
#include "cutlass/gemm/device/gemm_universal_adapter.h"
#include "cutlass/gemm/kernel/gemm_universal.hpp"
#include "cutlass/epilogue/collective/collective_builder.hpp"

using ElemA = cutlass::half_t;
using ElemB = cutlass::half_t;
using ElemCD = cutlass::half_t;
using Acc  = float;
using TileShape    = cute::Shape<cute::_512, cute::_8, cute::_32>;
using ClusterShape = cute::Shape<cute::_2, cute::_1, cute::_1>;

using CollectiveEpilogue = typename cutlass::epilogue::collective::CollectiveBuilder<
    cutlass::arch::Sm90, cutlass::arch::OpClassTensorOp,
    TileShape, ClusterShape,
    cutlass::epilogue::collective::EpilogueTileAuto,
    Acc, Acc,
    ElemCD, cutlass::layout::RowMajor, 128 / cutlass::sizeof_bits<ElemCD>::value,
    ElemCD, cutlass::layout::RowMajor, 128 / cutlass::sizeof_bits<ElemCD>::value,
    cutlass::epilogue::collective::EpilogueScheduleAuto
  >::CollectiveOp;

using CollectiveMainloop = typename cutlass::gemm::collective::CollectiveBuilder<
    cutlass::arch::Sm90, cutlass::arch::OpClassTensorOp,
    ElemA, cutlass::layout::RowMajor, 128 / cutlass::sizeof_bits<ElemA>::value,
    ElemB, cutlass::layout::ColumnMajor, 128 / cutlass::sizeof_bits<ElemB>::value,
    Acc,
    TileShape, ClusterShape,
    cutlass::gemm::collective::StageCountAutoCarveout<static_cast<int>(sizeof(typename CollectiveEpilogue::SharedStorage))>,
    cutlass::gemm::collective::KernelScheduleAuto
  >::CollectiveOp;

using GemmKernel = cutlass::gemm::kernel::GemmUniversal<
    cute::Shape<int,int,int,int>,
    CollectiveMainloop,
    CollectiveEpilogue
>;
using Gemm = cutlass::gemm::device::GemmUniversalAdapter<GemmKernel>;

// Force the device kernel symbol into the cubin without needing a host main.
auto* _anchor = &cutlass::device_kernel<GemmKernel>;


// ===== COMPILED SASS (sm_90a) =====

	.target	sm_90a

	.elftype	@"ET_EXEC"


//--------------------- .note.nv.tkinfo           --------------------------
	.section	.note.nv.tkinfo,"",@"SHT_NOTE"
	.sectionflags	@"SHF_NOTE_NV_TKINFO"
	.tkinfo
        /*0018*/ 	.word	0x00000002
        /*0030*/ 	.string	""
        /*0030*/ 	.string	"ptxas"
        /*0030*/ 	.string	"Cuda compilation tools, release 13.0, V13.0.88"
        /*0030*/ 	.string	"Build cuda_13.0.r13.0/compiler.36424714_0"
        /*0030*/ 	.string	"-arch sm_90a -m 64 "



//--------------------- .note.nv.cuinfo           --------------------------
	.section	.note.nv.cuinfo,"",@"SHT_NOTE"
	.sectionflags	@"SHF_NOTE_NV_CUINFO"
        /*0018*/ 	.short	0x0002
        /*001a*/ 	.short	0x005a
        /*001c*/ 	.short	0x0082
	.zero		2


//--------------------- .nv.info                  --------------------------
	.section	.nv.info,"",@"SHT_CUDA_INFO"
	.align	4


	//----- nvinfo : EIATTR_REGCOUNT
	.align		4
        /*0000*/ 	.byte	0x04, 0x2f
        /*0002*/ 	.short	(.L_15 - .L_14)
	.align		4
.L_14:
        /*0004*/ 	.word	index@(_ZN7cutlass13device_kernelINS_4gemm6kernel13GemmUniversalIN4cute5tupleIJiiiiEEENS1_10collective13CollectiveMmaINS1_34MainloopSm90TmaGmmaWarpSpecializedILi6ENS5_IJNS4_1CILi2EEENSA_ILi1EEESC_EEENS1_35KernelTmaWarpSpecializedCooperativeEEENS5_IJNSA_ILi512EEENSA_ILi8EEENSA_ILi32EEEEEENS_6half_tENS5_IJlSC_lEEESK_SL_NS4_8TiledMMAINS4_8MMA_AtomIJNS4_4SM904GMMA24MMA_64x8x16_F32F16F16_SSILNSP_5MajorE0ELSR_0ELNSP_7ScaleInE1ELSS_1EEEEEENS4_6LayoutISD_NS5_IJSC_NSA_ILi0EEESW_EEEEENS5_IJNS4_10UnderscoreESZ_SZ_EEEEENS4_13SM90_TMA_LOADENS4_14ComposedLayoutINS4_7SwizzleILi2ELi4ELi3EEENS4_18smem_ptr_flag_bitsILi16EEENSV_INS5_IJSH_SI_EEENS5_IJSI_SC_EEEEEEEvNS4_8identityENS4_23SM90_TMA_LOAD_MULTICASTES1B_vS1C_EENS_8epilogue10collective6detail29Sm90TmaWarpSpecializedAdapterINS1G_15DefaultEpilogueISK_SL_SL_NS1F_6thread17LinearCombinationISK_Li1EffLNS1K_9ScaleType4KindE0ELNS_15FloatRoundStyleE2ESK_EENS1_15EpilogueDefaultEEEEEvvEEEEvNT_6ParamsE)
        /*0008*/ 	.word	0x000000a8


	//----- nvinfo : EIATTR_FRAME_SIZE
	.align		4
.L_15:
        /*000c*/ 	.byte	0x04, 0x11
        /*000e*/ 	.short	(.L_17 - .L_16)
	.align		4
.L_16:
        /*0010*/ 	.word	index@(_ZN7cutlass13device_kernelINS_4gemm6kernel13GemmUniversalIN4cute5tupleIJiiiiEEENS1_10collective13CollectiveMmaINS1_34MainloopSm90TmaGmmaWarpSpecializedILi6ENS5_IJNS4_1CILi2EEENSA_ILi1EEESC_EEENS1_35KernelTmaWarpSpecializedCooperativeEEENS5_IJNSA_ILi512EEENSA_ILi8EEENSA_ILi32EEEEEENS_6half_tENS5_IJlSC_lEEESK_SL_NS4_8TiledMMAINS4_8MMA_AtomIJNS4_4SM904GMMA24MMA_64x8x16_F32F16F16_SSILNSP_5MajorE0ELSR_0ELNSP_7ScaleInE1ELSS_1EEEEEENS4_6LayoutISD_NS5_IJSC_NSA_ILi0EEESW_EEEEENS5_IJNS4_10UnderscoreESZ_SZ_EEEEENS4_13SM90_TMA_LOADENS4_14ComposedLayoutINS4_7SwizzleILi2ELi4ELi3EEENS4_18smem_ptr_flag_bitsILi16EEENSV_INS5_IJSH_SI_EEENS5_IJSI_SC_EEEEEEEvNS4_8identityENS4_23SM90_TMA_LOAD_MULTICASTES1B_vS1C_EENS_8epilogue10collective6detail29Sm90TmaWarpSpecializedAdapterINS1G_15DefaultEpilogueISK_SL_SL_NS1F_6thread17LinearCombinationISK_Li1EffLNS1K_9ScaleType4KindE0ELNS_15FloatRoundStyleE2ESK_EENS1_15EpilogueDefaultEEEEEvvEEEEvNT_6ParamsE)
        /*0014*/ 	.word	0x00000000


	//----- nvinfo : EIATTR_MIN_STACK_SIZE
	.align		4
.L_17:
        /*0018*/ 	.byte	0x04, 0x12
        /*001a*/ 	.short	(.L_19 - .L_18)
	.align		4
.L_18:
        /*001c*/ 	.word	index@(_ZN7cutlass13device_kernelINS_4gemm6kernel13GemmUniversalIN4cute5tupleIJiiiiEEENS1_10collective13CollectiveMmaINS1_34MainloopSm90TmaGmmaWarpSpecializedILi6ENS5_IJNS4_1CILi2EEENSA_ILi1EEESC_EEENS1_35KernelTmaWarpSpecializedCooperativeEEENS5_IJNSA_ILi512EEENSA_ILi8EEENSA_ILi32EEEEEENS_6half_tENS5_IJlSC_lEEESK_SL_NS4_8TiledMMAINS4_8MMA_AtomIJNS4_4SM904GMMA24MMA_64x8x16_F32F16F16_SSILNSP_5MajorE0ELSR_0ELNSP_7ScaleInE1ELSS_1EEEEEENS4_6LayoutISD_NS5_IJSC_NSA_ILi0EEESW_EEEEENS5_IJNS4_10UnderscoreESZ_SZ_EEEEENS4_13SM90_TMA_LOADENS4_14ComposedLayoutINS4_7SwizzleILi2ELi4ELi3EEENS4_18smem_ptr_flag_bitsILi16EEENSV_INS5_IJSH_SI_EEENS5_IJSI_SC_EEEEEEEvNS4_8identityENS4_23SM90_TMA_LOAD_MULTICASTES1B_vS1C_EENS_8epilogue10collective6detail29Sm90TmaWarpSpecializedAdapterINS1G_15DefaultEpilogueISK_SL_SL_NS1F_6thread17LinearCombinationISK_Li1EffLNS1K_9ScaleType4KindE0ELNS_15FloatRoundStyleE2ESK_EENS1_15EpilogueDefaultEEEEEvvEEEEvNT_6ParamsE)
        /*0020*/ 	.word	0x00000000
.L_19:


//--------------------- .nv.compat                --------------------------
	.section	.nv.compat,"",@"SHT_CUDA_COMPAT_INFO"
	.align	4
        /*0000*/ 	.byte	0x02, 0x09, 0x01, 0x00, 0x02, 0x02, 0x04, 0x00, 0x02, 0x05, 0x05, 0x00, 0x03, 0x07, 0x01, 0x01
        /*0010*/ 	.byte	0x02, 0x03, 0x01, 0x00, 0x02, 0x06, 0x01, 0x00, 0x04, 0x0b, 0x08, 0x00, 0x00, 0x00, 0x00, 0x00
        /*0020*/ 	.byte	0x00, 0x00, 0x00, 0x00


//--------------------- .nv.info._ZN7cutlass13device_kernelINS_4gemm6kernel13GemmUniversalIN4cute5tupleIJiiiiEEENS1_10collective13CollectiveMmaINS1_34MainloopSm90TmaGmmaWarpSpecializedILi6ENS5_IJNS4_1CILi2EEENSA_ILi1EEESC_EEENS1_35KernelTmaWarpSpecializedCooperativeEEENS5_IJNSA_ILi512EEENSA_ILi8EEENSA_ILi32EEEEEENS_6half_tENS5_IJlSC_lEEESK_SL_NS4_8TiledMMAINS4_8MMA_AtomIJNS4_4SM904GMMA24MMA_64x8x16_F32F16F16_SSILNSP_5MajorE0ELSR_0ELNSP_7ScaleInE1ELSS_1EEEEEENS4_6LayoutISD_NS5_IJSC_NSA_ILi0EEESW_EEEEENS5_IJNS4_10UnderscoreESZ_SZ_EEEEENS4_13SM90_TMA_LOADENS4_14ComposedLayoutINS4_7SwizzleILi2ELi4ELi3EEENS4_18smem_ptr_flag_bitsILi16EEENSV_INS5_IJSH_SI_EEENS5_IJSI_SC_EEEEEEEvNS4_8identityENS4_23SM90_TMA_LOAD_MULTICASTES1B_vS1C_EENS_8epilogue10collective6detail29Sm90TmaWarpSpecializedAdapterINS1G_15DefaultEpilogueISK_SL_SL_NS1F_6thread17LinearCombinationISK_Li1EffLNS1K_9ScaleType4KindE0ELNS_15FloatRoundStyleE2ESK_EENS1_15EpilogueDefaultEEEEEvvEEEEvNT_6ParamsE --------------------------
	.section	.nv.info._ZN7cutlass13device_kernelINS_4gemm6kernel13GemmUniversalIN4cute5tupleIJiiiiEEENS1_10collective13CollectiveMmaINS1_34MainloopSm90TmaGmmaWarpSpecializedILi6ENS5_IJNS4_1CILi2EEENSA_ILi1EEESC_EEENS1_35KernelTmaWarpSpecializedCooperativeEEENS5_IJNSA_ILi512EEENSA_ILi8EEENSA_ILi32EEEEEENS_6half_tENS5_IJlSC_lEEESK_SL_NS4_8TiledMMAINS4_8MMA_AtomIJNS4_4SM904GMMA24MMA_64x8x16_F32F16F16_SSILNSP_5MajorE0ELSR_0ELNSP_7ScaleInE1ELSS_1EEEEEENS4_6LayoutISD_NS5_IJSC_NSA_ILi0EEESW_EEEEENS5_IJNS4_10UnderscoreESZ_SZ_EEEEENS4_13SM90_TMA_LOADENS4_14ComposedLayoutINS4_7SwizzleILi2ELi4ELi3EEENS4_18smem_ptr_flag_bitsILi16EEENSV_INS5_IJSH_SI_EEENS5_IJSI_SC_EEEEEEEvNS4_8identityENS4_23SM90_TMA_LOAD_MULTICASTES1B_vS1C_EENS_8epilogue10collective6detail29Sm90TmaWarpSpecializedAdapterINS1G_15DefaultEpilogueISK_SL_SL_NS1F_6thread17LinearCombinationISK_Li1EffLNS1K_9ScaleType4KindE0ELNS_15FloatRoundStyleE2ESK_EENS1_15EpilogueDefaultEEEEEvvEEEEvNT_6ParamsE,"",@"SHT_CUDA_INFO"
	.sectionflags	@""
	.align	4


	//----- nvinfo : EIATTR_CUDA_API_VERSION
	.align		4
        /*0000*/ 	.byte	0x04, 0x37
        /*0002*/ 	.short	(.L_21 - .L_20)
.L_20:
        /*0004*/ 	.word	0x00000082


	//----- nvinfo : EIATTR_KPARAM_INFO
	.align		4
.L_21:
        /*0008*/ 	.byte	0x04, 0x17
        /*000a*/ 	.short	(.L_23 - .L_22)
.L_22:
        /*000c*/ 	.word	0x00000000
        /*0010*/ 	.short	0x0000
        /*0012*/ 	.short	0x0070
        /*0014*/ 	.byte	0x00, 0xf0, 0x01, 0x10


	//----- nvinfo : EIATTR_SPARSE_MMA_MASK
	.align		4
.L_23:
        /*0018*/ 	.byte	0x03, 0x50
        /*001a*/ 	.short	0x0000


	//----- nvinfo : EIATTR_MAXREG_COUNT
	.align		4
        /*001c*/ 	.byte	0x03, 0x1b
        /*001e*/ 	.short	0x00a8


	//----- nvinfo : EIATTR_NUM_BARRIERS
	.align		4
        /*0020*/ 	.byte	0x02, 0x4c
        /*0022*/ 	.byte	0x01
	.zero		1


	//----- nvinfo : EIATTR_EXTERNS
	.align		4
        /*0024*/ 	.byte	0x04, 0x0f
        /*0026*/ 	.short	(.L_25 - .L_24)


	//   ....[0]....
	.align		4
.L_24:
        /*0028*/ 	.word	index@(__assertfail)


	//----- nvinfo : EIATTR_MERCURY_ISA_VERSION
	.align		4
.L_25:
        /*002c*/ 	.byte	0x03, 0x5f
        /*002e*/ 	.short	0x0101


	//----- nvinfo : EIATTR_INT_WARP_WIDE_INSTR_OFFSETS
	.align		4
        /*0030*/ 	.byte	0x04, 0x31
        /*0032*/ 	.short	(.L_27 - .L_26)


	//   ....[0]....
.L_26:
        /*0034*/ 	.word	0x000004c0


	//   ....[1]....
        /*0038*/ 	.word	0x000004e0


	//   ....[2]....
        /*003c*/ 	.word	0x00000680


	//----- nvinfo : EIATTR_COOP_GROUP_MASK_REGIDS
	.align		4
.L_27:
        /*0040*/ 	.byte	0x04, 0x29
        /*0042*/ 	.short	(.L_29 - .L_28)


	//   ....[0]....
.L_28:
        /*0044*/ 	.word	0xffffffff


	//   ....[1]....
        /*0048*/ 	.word	0xffffffff


	//   ....[2]....
        /*004c*/ 	.word	0xffffffff


	//   ....[3]....
        /*0050*/ 	.word	0xffffffff


	//   ....[4]....
        /*0054*/ 	.word	0xffffffff


	//   ....[5]....
        /*0058*/ 	.word	0xffffffff


	//----- nvinfo : EIATTR_COOP_GROUP_INSTR_OFFSETS
	.align		4
.L_29:
        /*005c*/ 	.byte	0x04, 0x28
        /*005e*/ 	.short	(.L_31 - .L_30)


	//   ....[0]....
.L_30:
        /*0060*/ 	.word	0x00000060


	//   ....[1]....
        /*0064*/ 	.word	0x00000070


	//   ....[2]....
        /*0068*/ 	.word	0x00000130


	//   ....[3]....
        /*006c*/ 	.word	0x00000310


	//   ....[4]....
        /*0070*/ 	.word	0x00000830


	//   ....[5]....
        /*0074*/ 	.word	0x00001270


	//----- nvinfo : EIATTR_REG_RECONFIG
	.align		4
.L_31:
        /*0078*/ 	.byte	0x01, 0x54
	.zero		2


	//----- nvinfo : EIATTR_SYSCALL_OFFSETS
	.align		4
        /*007c*/ 	.byte	0x04, 0x46
        /*007e*/ 	.short	(.L_33 - .L_32)


	//   ....[0]....
.L_32:
        /*0080*/ 	.word	0x00001440


	//----- nvinfo : EIATTR_MBARRIER_INSTR_OFFSETS
	.align		4
.L_33:
        /*0084*/ 	.byte	0x04, 0x39
        /*0086*/ 	.short	(.L_35 - .L_34)


	//   ....[0]....
.L_34:
        /*0088*/ 	.word	0x00000230
        /*008c*/ 	.word	0x000000ff
        /*0090*/ 	.word	0x00000000
        /*0094*/ 	.short	0x0100
        /*0096*/ 	.byte	0x08
	.zero		1


	//   ....[1]....
        /*0098*/ 	.word	0x00000240
        /*009c*/ 	.word	0x000000ff
        /*00a0*/ 	.word	0x00000030
        /*00a4*/ 	.short	0x0100
        /*00a6*/ 	.byte	0x08
	.zero		1


	//   ....[2]....
        /*00a8*/ 	.word	0x00000250
        /*00ac*/ 	.word	0x000000ff
        /*00b0*/ 	.word	0x00000008
        /*00b4*/ 	.short	0x0100
        /*00b6*/ 	.byte	0x08
	.zero		1


	//   ....[3]....
        /*00b8*/ 	.word	0x00000260
        /*00bc*/ 	.word	0x000000ff
        /*00c0*/ 	.word	0x00000038
        /*00c4*/ 	.short	0x0100
        /*00c6*/ 	.byte	0x08
	.zero		1


	//   ....[4]....
        /*00c8*/ 	.word	0x00000270
        /*00cc*/ 	.word	0x000000ff
        /*00d0*/ 	.word	0x00000010
        /*00d4*/ 	.short	0x0100
        /*00d6*/ 	.byte	0x08
	.zero		1


	//   ....[5]....
        /*00d8*/ 	.word	0x00000280
        /*00dc*/ 	.word	0x000000ff
        /*00e0*/ 	.word	0x00000040
        /*00e4*/ 	.short	0x0100
        /*00e6*/ 	.byte	0x08
	.zero		1


	//   ....[6]....
        /*00e8*/ 	.word	0x00000290
        /*00ec*/ 	.word	0x000000ff
        /*00f0*/ 	.word	0x00000018
        /*00f4*/ 	.short	0x0100
        /*00f6*/ 	.byte	0x08
	.zero		1


	//   ....[7]....
        /*00f8*/ 	.word	0x000002a0
        /*00fc*/ 	.word	0x000000ff
        /*0100*/ 	.word	0x00000048
        /*0104*/ 	.short	0x0100
        /*0106*/ 	.byte	0x08
	.zero		1


	//   ....[8]....
        /*0108*/ 	.word	0x000002b0
        /*010c*/ 	.word	0x000000ff
        /*0110*/ 	.word	0x00000020
        /*0114*/ 	.short	0x0100
        /*0116*/ 	.byte	0x08
	.zero		1


	//   ....[9]....
        /*0118*/ 	.word	0x000002c0
        /*011c*/ 	.word	0x000000ff
        /*0120*/ 	.word	0x00000050
        /*0124*/ 	.short	0x0100
        /*0126*/ 	.byte	0x08
	.zero		1


	//   ....[10]....
        /*0128*/ 	.word	0x000002d0
        /*012c*/ 	.word	0x000000ff
        /*0130*/ 	.word	0x00000028
        /*0134*/ 	.short	0x0100
        /*0136*/ 	.byte	0x08
	.zero		1


	//   ....[11]....
        /*0138*/ 	.word	0x000002e0
        /*013c*/ 	.word	0x000000ff
        /*0140*/ 	.word	0x00000058
        /*0144*/ 	.short	0x0100
        /*0146*/ 	.byte	0x08
	.zero		1


	//   ....[12]....
        /*0148*/ 	.word	0x00000710
        /*014c*/ 	.word	0x000000ff
        /*0150*/ 	.word	0x00000070
        /*0154*/ 	.short	0x0100
        /*0156*/ 	.byte	0x06
	.zero		1


	//   ....[13]....
        /*0158*/ 	.word	0x000007b0
        /*015c*/ 	.word	0x000000ff
        /*0160*/ 	.word	0x00000078
        /*0164*/ 	.short	0x0100
        /*0166*/ 	.byte	0x06
	.zero		1


	//   ....[14]....
        /*0168*/ 	.word	0x000014c0
        /*016c*/ 	.word	0x00000003
        /*0170*/ 	.word	0x00000000
        /*0174*/ 	.short	0x010a
        /*0176*/ 	.byte	0x3f
	.zero		1


	//   ....[15]....
        /*0178*/ 	.word	0x00001500
        /*017c*/ 	.word	0x00000003
        /*0180*/ 	.word	0x00000000
        /*0184*/ 	.short	0x010a
        /*0186*/ 	.byte	0x3f
	.zero		1


	//   ....[16]....
        /*0188*/ 	.word	0x000019d0
        /*018c*/ 	.word	0x000000ff
        /*0190*/ 	.word	0x00000000
        /*0194*/ 	.short	0x010a
        /*0196*/ 	.byte	0x06
	.zero		1


	//   ....[17]....
        /*0198*/ 	.word	0x00001a10
        /*019c*/ 	.word	0x000000ff
        /*01a0*/ 	.word	0x00000000
        /*01a4*/ 	.short	0x010a
        /*01a6*/ 	.byte	0x06
	.zero		1


	//   ....[18]....
        /*01a8*/ 	.word	0x00001dd0
        /*01ac*/ 	.word	0x00000004
        /*01b0*/ 	.word	0x00000000
        /*01b4*/ 	.short	0x0101
        /*01b6*/ 	.byte	0x3f
	.zero		1


	//   ....[19]....
        /*01b8*/ 	.word	0x00001f90
        /*01bc*/ 	.word	0x00000000
        /*01c0*/ 	.word	0x00000000
        /*01c4*/ 	.short	0x0101
        /*01c6*/ 	.byte	0x3f
	.zero		1


	//   ....[20]....
        /*01c8*/ 	.word	0x00004960
        /*01cc*/ 	.word	0x00000018
        /*01d0*/ 	.word	0x00000030
        /*01d4*/ 	.short	0x010a
        /*01d6*/ 	.byte	0x3f
	.zero		1


	//   ....[21]....
        /*01d8*/ 	.word	0x00004ce0
        /*01dc*/ 	.word	0x00000004
        /*01e0*/ 	.word	0x00000078
        /*01e4*/ 	.short	0x0101
        /*01e6*/ 	.byte	0x3f
	.zero		1


	//   ....[22]....
        /*01e8*/ 	.word	0x00005440
        /*01ec*/ 	.word	0x00000007
        /*01f0*/ 	.word	0x00000000
        /*01f4*/ 	.short	0x010a
        /*01f6*/ 	.byte	0x3f
	.zero		1


	//   ....[23]....
        /*01f8*/ 	.word	0x000054c0
        /*01fc*/ 	.word	0x00000009
        /*0200*/ 	.word	0x00000000
        /*0204*/ 	.short	0x010a
        /*0206*/ 	.byte	0x3f
	.zero		1


	//   ....[24]....
        /*0208*/ 	.word	0x00005550
        /*020c*/ 	.word	0x00000006
        /*0210*/ 	.word	0x00000000
        /*0214*/ 	.short	0x010a
        /*0216*/ 	.byte	0x3f
	.zero		1


	//   ....[25]....
        /*0218*/ 	.word	0x000055e0
        /*021c*/ 	.word	0x00000009
        /*0220*/ 	.word	0x00000000
        /*0224*/ 	.short	0x010a
        /*0226*/ 	.byte	0x3f
	.zero		1


	//   ....[26]....
        /*0228*/ 	.word	0x00005670
        /*022c*/ 	.word	0x00000006
        /*0230*/ 	.word	0x00000000
        /*0234*/ 	.short	0x010a
        /*0236*/ 	.byte	0x3f
	.zero		1


	//   ....[27]....
        /*0238*/ 	.word	0x00005700
        /*023c*/ 	.word	0x00000003
        /*0240*/ 	.word	0x00000000
        /*0244*/ 	.short	0x010a
        /*0246*/ 	.byte	0x3f
	.zero		1


	//   ....[28]....
        /*0248*/ 	.word	0x00005760
        /*024c*/ 	.word	0x00000003
        /*0250*/ 	.word	0x00000000
        /*0254*/ 	.short	0x010a
        /*0256*/ 	.byte	0x3f
	.zero		1


	//   ....[29]....
        /*0258*/ 	.word	0x000057c0
        /*025c*/ 	.word	0x00000005
        /*0260*/ 	.word	0x00000000
        /*0264*/ 	.short	0x010a
        /*0266*/ 	.byte	0x3f
	.zero		1


	//   ....[30]....
        /*0268*/ 	.word	0x00005890
        /*026c*/ 	.word	0x00000018
        /*0270*/ 	.word	0x00000030
        /*0274*/ 	.short	0x010a
        /*0276*/ 	.byte	0x3f
	.zero		1


	//   ....[31]....
        /*0278*/ 	.word	0x00005960
        /*027c*/ 	.word	0x00000007
        /*0280*/ 	.word	0x00000000
        /*0284*/ 	.short	0x010a
        /*0286*/ 	.byte	0x3f
	.zero		1


	//   ....[32]....
        /*0288*/ 	.word	0x000059b0
        /*028c*/ 	.word	0x00000009
        /*0290*/ 	.word	0x00000000
        /*0294*/ 	.short	0x010a
        /*0296*/ 	.byte	0x3f
	.zero		1


	//   ....[33]....
        /*0298*/ 	.word	0x00005a00
        /*029c*/ 	.word	0x00000006
        /*02a0*/ 	.word	0x00000000
        /*02a4*/ 	.short	0x010a
        /*02a6*/ 	.byte	0x3f
	.zero		1


	//   ....[34]....
        /*02a8*/ 	.word	0x00005a50
        /*02ac*/ 	.word	0x00000009
        /*02b0*/ 	.word	0x00000000
        /*02b4*/ 	.short	0x010a
        /*02b6*/ 	.byte	0x3f
	.zero		1


	//   ....[35]....
        /*02b8*/ 	.word	0x00005aa0
        /*02bc*/ 	.word	0x00000006
        /*02c0*/ 	.word	0x00000000
        /*02c4*/ 	.short	0x010a
        /*02c6*/ 	.byte	0x3f
	.zero		1


	//----- nvinfo : EIATTR_NUM_MBARRIERS
	.align		4
.L_35:
        /*02c8*/ 	.byte	0x03, 0x38
        /*02ca*/ 	.short	0x000e


	//----- nvinfo : EIATTR_EXIT_INSTR_OFFSETS
	.align		4
        /*02cc*/ 	.byte	0x04, 0x1c
        /*02ce*/ 	.short	(.L_37 - .L_36)


	//   ....[0]....
.L_36:
        /*02d0*/ 	.word	0x00000990


	//   ....[1]....
        /*02d4*/ 	.word	0x000011a0


	//   ....[2]....
        /*02d8*/ 	.word	0x00004070


	//   ....[3]....
        /*02dc*/ 	.word	0x000045d0


	//   ....[4]....
        /*02e0*/ 	.word	0x00005750


	//----- nvinfo : EIATTR_MAX_THREADS
	.align		4
.L_37:
        /*02e4*/ 	.byte	0x04, 0x05
        /*02e6*/ 	.short	(.L_39 - .L_38)
.L_38:
        /*02e8*/ 	.word	0x00000180
        /*02ec*/ 	.word	0x00000001
        /*02f0*/ 	.word	0x00000001


	//----- nvinfo : EIATTR_CRS_STACK_SIZE
	.align		4
.L_39:
        /*02f4*/ 	.byte	0x04, 0x1e
        /*02f6*/ 	.short	(.L_41 - .L_40)
.L_40:
        /*02f8*/ 	.word	0x00000000


	//----- nvinfo : EIATTR_CBANK_PARAM_SIZE
	.align		4
.L_41:
        /*02fc*/ 	.byte	0x03, 0x19
        /*02fe*/ 	.short	0x0470


	//----- nvinfo : EIATTR_PARAM_CBANK
	.align		4
        /*0300*/ 	.byte	0x04, 0x0a
        /*0302*/ 	.short	(.L_43 - .L_42)
	.align		4
.L_42:
        /*0304*/ 	.word	index@(.nv.constant0._ZN7cutlass13device_kernelINS_4gemm6kernel13GemmUniversalIN4cute5tupleIJiiiiEEENS1_10collective13CollectiveMmaINS1_34MainloopSm90TmaGmmaWarpSpecializedILi6ENS5_IJNS4_1CILi2EEENSA_ILi1EEESC_EEENS1_35KernelTmaWarpSpecializedCooperativeEEENS5_IJNSA_ILi512EEENSA_ILi8EEENSA_ILi32EEEEEENS_6half_tENS5_IJlSC_lEEESK_SL_NS4_8TiledMMAINS4_8MMA_AtomIJNS4_4SM904GMMA24MMA_64x8x16_F32F16F16_SSILNSP_5MajorE0ELSR_0ELNSP_7ScaleInE1ELSS_1EEEEEENS4_6LayoutISD_NS5_IJSC_NSA_ILi0EEESW_EEEEENS5_IJNS4_10UnderscoreESZ_SZ_EEEEENS4_13SM90_TMA_LOADENS4_14ComposedLayoutINS4_7SwizzleILi2ELi4ELi3EEENS4_18smem_ptr_flag_bitsILi16EEENSV_INS5_IJSH_SI_EEENS5_IJSI_SC_EEEEEEEvNS4_8identityENS4_23SM90_TMA_LOAD_MULTICASTES1B_vS1C_EENS_8epilogue10collective6detail29Sm90TmaWarpSpecializedAdapterINS1G_15DefaultEpilogueISK_SL_SL_NS1F_6thread17LinearCombinationISK_Li1EffLNS1K_9ScaleType4KindE0ELNS_15FloatRoundStyleE2ESK_EENS1_15EpilogueDefaultEEEEEvvEEEEvNT_6ParamsE)
        /*0308*/ 	.short	0x0210
        /*030a*/ 	.short	0x0470


	//----- nvinfo : EIATTR_SW_WAR
	.align		4
.L_43:
        /*030c*/ 	.byte	0x04, 0x36
        /*030e*/ 	.short	(.L_45 - .L_44)
.L_44:
        /*0310*/ 	.word	0x00000008
.L_45:


//--------------------- .nv.callgraph             --------------------------
	.section	.nv.callgraph,"",@"SHT_CUDA_CALLGRAPH"
	.align	4
	.sectionentsize	8
	.align		4
        /*0000*/ 	.word	0x00000000
	.align		4
        /*0004*/ 	.word	0xffffffff
	.align		4
        /*0008*/ 	.word	index@(_ZN7cutlass13device_kernelINS_4gemm6kernel13GemmUniversalIN4cute5tupleIJiiiiEEENS1_10collective13CollectiveMmaINS1_34MainloopSm90TmaGmmaWarpSpecializedILi6ENS5_IJNS4_1CILi2EEENSA_ILi1EEESC_EEENS1_35KernelTmaWarpSpecializedCooperativeEEENS5_IJNSA_ILi512EEENSA_ILi8EEENSA_ILi32EEEEEENS_6half_tENS5_IJlSC_lEEESK_SL_NS4_8TiledMMAINS4_8MMA_AtomIJNS4_4SM904GMMA24MMA_64x8x16_F32F16F16_SSILNSP_5MajorE0ELSR_0ELNSP_7ScaleInE1ELSS_1EEEEEENS4_6LayoutISD_NS5_IJSC_NSA_ILi0EEESW_EEEEENS5_IJNS4_10UnderscoreESZ_SZ_EEEEENS4_13SM90_TMA_LOADENS4_14ComposedLayoutINS4_7SwizzleILi2ELi4ELi3EEENS4_18smem_ptr_flag_bitsILi16EEENSV_INS5_IJSH_SI_EEENS5_IJSI_SC_EEEEEEEvNS4_8identityENS4_23SM90_TMA_LOAD_MULTICASTES1B_vS1C_EENS_8epilogue10collective6detail29Sm90TmaWarpSpecializedAdapterINS1G_15DefaultEpilogueISK_SL_SL_NS1F_6thread17LinearCombinationISK_Li1EffLNS1K_9ScaleType4KindE0ELNS_15FloatRoundStyleE2ESK_EENS1_15EpilogueDefaultEEEEEvvEEEEvNT_6ParamsE)
	.align		4
        /*000c*/ 	.word	index@(__assertfail)
	.align		4
        /*0010*/ 	.word	0x00000000
	.align		4
        /*0014*/ 	.word	0xfffffffe
	.align		4
        /*0018*/ 	.word	0x00000000
	.align		4
        /*001c*/ 	.word	0xfffffffd
	.align		4
        /*0020*/ 	.word	0x00000000
	.align		4
        /*0024*/ 	.word	0xfffffffc


//--------------------- .nv.constant4             --------------------------
	.section	.nv.constant4,"a",@progbits
	.align	8
	.align		8
.nv.constant4:
        /*0000*/ 	.dword	__assertfail
	.align		8
        /*0008*/ 	.dword	__unnamed_1
	.align		8
        /*0010*/ 	.dword	_ZN40_INTERNAL_cbc29923_4_k_cu_323db3b6_143364cuda3std3__45__cpo5beginE
	.align		8
        /*0018*/ 	.dword	_ZN40_INTERNAL_cbc29923_4_k_cu_323db3b6_143364cuda3std3__45__cpo3endE
	.align		8
        /*0020*/ 	.dword	_ZN40_INTERNAL_cbc29923_4_k_cu_323db3b6_143364cuda3std3__45__cpo6cbeginE
	.align		8
        /*0028*/ 	.dword	_ZN40_INTERNAL_cbc29923_4_k_cu_323db3b6_143364cuda3std3__45__cpo4cendE
	.align		8
        /*0030*/ 	.dword	_ZN40_INTERNAL_cbc29923_4_k_cu_323db3b6_143364cuda3std3__442_GLOBAL__N__cbc29923_4_k_cu_323db3b6_143366ignoreE
	.align		8
        /*0038*/ 	.dword	_ZN40_INTERNAL_cbc29923_4_k_cu_323db3b6_143364cuda3std3__419piecewise_constructE
	.align		8
        /*0040*/ 	.dword	_ZN40_INTERNAL_cbc29923_4_k_cu_323db3b6_143364cuda3std3__48in_placeE
	.align		8
        /*0048*/ 	.dword	_ZN40_INTERNAL_cbc29923_4_k_cu_323db3b6_143364cuda3std6ranges3__45__cpo4swapE
	.align		8
        /*0050*/ 	.dword	_ZN40_INTERNAL_cbc29923_4_k_cu_323db3b6_143364cuda3std6ranges3__45__cpo9iter_moveE
	.align		8
        /*0058*/ 	.dword	_ZN40_INTERNAL_cbc29923_4_k_cu_323db3b6_143364cute7productE
	.align		8
        /*0060*/ 	.dword	_ZN40_INTERNAL_cbc29923_4_k_cu_323db3b6_143364cute1_E
	.align		8
        /*0068*/ 	.dword	$str$22
	.align		8
        /*0070*/ 	.dword	$str$23


//--------------------- .text._ZN7cutlass13device_kernelINS_4gemm6kernel13GemmUniversalIN4cute5tupleIJiiiiEEENS1_10collective13CollectiveMmaINS1_34MainloopSm90TmaGmmaWarpSpecializedILi6ENS5_IJNS4_1CILi2EEENSA_ILi1EEESC_EEENS1_35KernelTmaWarpSpecializedCooperativeEEENS5_IJNSA_ILi512EEENSA_ILi8EEENSA_ILi32EEEEEENS_6half_tENS5_IJlSC_lEEESK_SL_NS4_8TiledMMAINS4_8MMA_AtomIJNS4_4SM904GMMA24MMA_64x8x16_F32F16F16_SSILNSP_5MajorE0ELSR_0ELNSP_7ScaleInE1ELSS_1EEEEEENS4_6LayoutISD_NS5_IJSC_NSA_ILi0EEESW_EEEEENS5_IJNS4_10UnderscoreESZ_SZ_EEEEENS4_13SM90_TMA_LOADENS4_14ComposedLayoutINS4_7SwizzleILi2ELi4ELi3EEENS4_18smem_ptr_flag_bitsILi16EEENSV_INS5_IJSH_SI_EEENS5_IJSI_SC_EEEEEEEvNS4_8identityENS4_23SM90_TMA_LOAD_MULTICASTES1B_vS1C_EENS_8epilogue10collective6detail29Sm90TmaWarpSpecializedAdapterINS1G_15DefaultEpilogueISK_SL_SL_NS1F_6thread17LinearCombinationISK_Li1EffLNS1K_9ScaleType4KindE0ELNS_15FloatRoundStyleE2ESK_EENS1_15EpilogueDefaultEEEEEvvEEEEvNT_6ParamsE --------------------------
	.section	.text._ZN7cutlass13device_kernelINS_4gemm6kernel13GemmUniversalIN4cute5tupleIJiiiiEEENS1_10collective13CollectiveMmaINS1_34MainloopSm90TmaGmmaWarpSpecializedILi6ENS5_IJNS4_1CILi2EEENSA_ILi1EEESC_EEENS1_35KernelTmaWarpSpecializedCooperativeEEENS5_IJNSA_ILi512EEENSA_ILi8EEENSA_ILi32EEEEEENS_6half_tENS5_IJlSC_lEEESK_SL_NS4_8TiledMMAINS4_8MMA_AtomIJNS4_4SM904GMMA24MMA_64x8x16_F32F16F16_SSILNSP_5MajorE0ELSR_0ELNSP_7ScaleInE1ELSS_1EEEEEENS4_6LayoutISD_NS5_IJSC_NSA_ILi0EEESW_EEEEENS5_IJNS4_10UnderscoreESZ_SZ_EEEEENS4_13SM90_TMA_LOADENS4_14ComposedLayoutINS4_7SwizzleILi2ELi4ELi3EEENS4_18smem_ptr_flag_bitsILi16EEENSV_INS5_IJSH_SI_EEENS5_IJSI_SC_EEEEEEEvNS4_8identityENS4_23SM90_TMA_LOAD_MULTICASTES1B_vS1C_EENS_8epilogue10collective6detail29Sm90TmaWarpSpecializedAdapterINS1G_15DefaultEpilogueISK_SL_SL_NS1F_6thread17LinearCombinationISK_Li1EffLNS1K_9ScaleType4KindE0ELNS_15FloatRoundStyleE2ESK_EENS1_15EpilogueDefaultEEEEEvvEEEEvNT_6ParamsE,"ax",@progbits
	.align	128
.text._ZN7cutlass13device_kernelINS_4gemm6kernel13GemmUniversalIN4cute5tupleIJiiiiEEENS1_10collective13CollectiveMmaINS1_34MainloopSm90TmaGmmaWarpSpecializedILi6ENS5_IJNS4_1CILi2EEENSA_ILi1EEESC_EEENS1_35KernelTmaWarpSpecializedCooperativeEEENS5_IJNSA_ILi512EEENSA_ILi8EEENSA_ILi32EEEEEENS_6half_tENS5_IJlSC_lEEESK_SL_NS4_8TiledMMAINS4_8MMA_AtomIJNS4_4SM904GMMA24MMA_64x8x16_F32F16F16_SSILNSP_5MajorE0ELSR_0ELNSP_7ScaleInE1ELSS_1EEEEEENS4_6LayoutISD_NS5_IJSC_NSA_ILi0EEESW_EEEEENS5_IJNS4_10UnderscoreESZ_SZ_EEEEENS4_13SM90_TMA_LOADENS4_14ComposedLayoutINS4_7SwizzleILi2ELi4ELi3EEENS4_18smem_ptr_flag_bitsILi16EEENSV_INS5_IJSH_SI_EEENS5_IJSI_SC_EEEEEEEvNS4_8identityENS4_23SM90_TMA_LOAD_MULTICASTES1B_vS1C_EENS_8epilogue10collective6detail29Sm90TmaWarpSpecializedAdapterINS1G_15DefaultEpilogueISK_SL_SL_NS1F_6thread17LinearCombinationISK_Li1EffLNS1K_9ScaleType4KindE0ELNS_15FloatRoundStyleE2ESK_EENS1_15EpilogueDefaultEEEEEvvEEEEvNT_6ParamsE:
        .type           _ZN7cutlass13device_kernelINS_4gemm6kernel13GemmUniversalIN4cute5tupleIJiiiiEEENS1_10collective13CollectiveMmaINS1_34MainloopSm90TmaGmmaWarpSpecializedILi6ENS5_IJNS4_1CILi2EEENSA_ILi1EEESC_EEENS1_35KernelTmaWarpSpecializedCooperativeEEENS5_IJNSA_ILi512EEENSA_ILi8EEENSA_ILi32EEEEEENS_6half_tENS5_IJlSC_lEEESK_SL_NS4_8TiledMMAINS4_8MMA_AtomIJNS4_4SM904GMMA24MMA_64x8x16_F32F16F16_SSILNSP_5MajorE0ELSR_0ELNSP_7ScaleInE1ELSS_1EEEEEENS4_6LayoutISD_NS5_IJSC_NSA_ILi0EEESW_EEEEENS5_IJNS4_10UnderscoreESZ_SZ_EEEEENS4_13SM90_TMA_LOADENS4_14ComposedLayoutINS4_7SwizzleILi2ELi4ELi3EEENS4_18smem_ptr_flag_bitsILi16EEENSV_INS5_IJSH_SI_EEENS5_IJSI_SC_EEEEEEEvNS4_8identityENS4_23SM90_TMA_LOAD_MULTICASTES1B_vS1C_EENS_8epilogue10collective6detail29Sm90TmaWarpSpecializedAdapterINS1G_15DefaultEpilogueISK_SL_SL_NS1F_6thread17LinearCombinationISK_Li1EffLNS1K_9ScaleType4KindE0ELNS_15FloatRoundStyleE2ESK_EENS1_15EpilogueDefaultEEEEEvvEEEEvNT_6ParamsE,@function
        .size           _ZN7cutlass13device_kernelINS_4gemm6kernel13GemmUniversalIN4cute5tupleIJiiiiEEENS1_10collective13CollectiveMmaINS1_34MainloopSm90TmaGmmaWarpSpecializedILi6ENS5_IJNS4_1CILi2EEENSA_ILi1EEESC_EEENS1_35KernelTmaWarpSpecializedCooperativeEEENS5_IJNSA_ILi512EEENSA_ILi8EEENSA_ILi32EEEEEENS_6half_tENS5_IJlSC_lEEESK_SL_NS4_8TiledMMAINS4_8MMA_AtomIJNS4_4SM904GMMA24MMA_64x8x16_F32F16F16_SSILNSP_5MajorE0ELSR_0ELNSP_7ScaleInE1ELSS_1EEEEEENS4_6LayoutISD_NS5_IJSC_NSA_ILi0EEESW_EEEEENS5_IJNS4_10UnderscoreESZ_SZ_EEEEENS4_13SM90_TMA_LOADENS4_14ComposedLayoutINS4_7SwizzleILi2ELi4ELi3EEENS4_18smem_ptr_flag_bitsILi16EEENSV_INS5_IJSH_SI_EEENS5_IJSI_SC_EEEEEEEvNS4_8identityENS4_23SM90_TMA_LOAD_MULTICASTES1B_vS1C_EENS_8epilogue10collective6detail29Sm90TmaWarpSpecializedAdapterINS1G_15DefaultEpilogueISK_SL_SL_NS1F_6thread17LinearCombinationISK_Li1EffLNS1K_9ScaleType4KindE0ELNS_15FloatRoundStyleE2ESK_EENS1_15EpilogueDefaultEEEEEvvEEEEvNT_6ParamsE,(.L_x_103 - _ZN7cutlass13device_kernelINS_4gemm6kernel13GemmUniversalIN4cute5tupleIJiiiiEEENS1_10collective13CollectiveMmaINS1_34MainloopSm90TmaGmmaWarpSpecializedILi6ENS5_IJNS4_1CILi2EEENSA_ILi1EEESC_EEENS1_35KernelTmaWarpSpecializedCooperativeEEENS5_IJNSA_ILi512EEENSA_ILi8EEENSA_ILi32EEEEEENS_6half_tENS5_IJlSC_lEEESK_SL_NS4_8TiledMMAINS4_8MMA_AtomIJNS4_4SM904GMMA24MMA_64x8x16_F32F16F16_SSILNSP_5MajorE0ELSR_0ELNSP_7ScaleInE1ELSS_1EEEEEENS4_6LayoutISD_NS5_IJSC_NSA_ILi0EEESW_EEEEENS5_IJNS4_10UnderscoreESZ_SZ_EEEEENS4_13SM90_TMA_LOADENS4_14ComposedLayoutINS4_7SwizzleILi2ELi4ELi3EEENS4_18smem_ptr_flag_bitsILi16EEENSV_INS5_IJSH_SI_EEENS5_IJSI_SC_EEEEEEEvNS4_8identityENS4_23SM90_TMA_LOAD_MULTICASTES1B_vS1C_EENS_8epilogue10collective6detail29Sm90TmaWarpSpecializedAdapterINS1G_15DefaultEpilogueISK_SL_SL_NS1F_6thread17LinearCombinationISK_Li1EffLNS1K_9ScaleType4KindE0ELNS_15FloatRoundStyleE2ESK_EENS1_15EpilogueDefaultEEEEEvvEEEEvNT_6ParamsE)
        .other          _ZN7cutlass13device_kernelINS_4gemm6kernel13GemmUniversalIN4cute5tupleIJiiiiEEENS1_10collective13CollectiveMmaINS1_34MainloopSm90TmaGmmaWarpSpecializedILi6ENS5_IJNS4_1CILi2EEENSA_ILi1EEESC_EEENS1_35KernelTmaWarpSpecializedCooperativeEEENS5_IJNSA_ILi512EEENSA_ILi8EEENSA_ILi32EEEEEENS_6half_tENS5_IJlSC_lEEESK_SL_NS4_8TiledMMAINS4_8MMA_AtomIJNS4_4SM904GMMA24MMA_64x8x16_F32F16F16_SSILNSP_5MajorE0ELSR_0ELNSP_7ScaleInE1ELSS_1EEEEEENS4_6LayoutISD_NS5_IJSC_NSA_ILi0EEESW_EEEEENS5_IJNS4_10UnderscoreESZ_SZ_EEEEENS4_13SM90_TMA_LOADENS4_14ComposedLayoutINS4_7SwizzleILi2ELi4ELi3EEENS4_18smem_ptr_flag_bitsILi16EEENSV_INS5_IJSH_SI_EEENS5_IJSI_SC_EEEEEEEvNS4_8identityENS4_23SM90_TMA_LOAD_MULTICASTES1B_vS1C_EENS_8epilogue10collective6detail29Sm90TmaWarpSpecializedAdapterINS1G_15DefaultEpilogueISK_SL_SL_NS1F_6thread17LinearCombinationISK_Li1EffLNS1K_9ScaleType4KindE0ELNS_15FloatRoundStyleE2ESK_EENS1_15EpilogueDefaultEEEEEvvEEEEvNT_6ParamsE,@"STO_CUDA_ENTRY STV_DEFAULT"
_ZN7cutlass13device_kernelINS_4gemm6kernel13GemmUniversalIN4cute5tupleIJiiiiEEENS1_10collective13CollectiveMmaINS1_34MainloopSm90TmaGmmaWarpSpecializedILi6ENS5_IJNS4_1CILi2EEENSA_ILi1EEESC_EEENS1_35KernelTmaWarpSpecializedCooperativeEEENS5_IJNSA_ILi512EEENSA_ILi8EEENSA_ILi32EEEEEENS_6half_tENS5_IJlSC_lEEESK_SL_NS4_8TiledMMAINS4_8MMA_AtomIJNS4_4SM904GMMA24MMA_64x8x16_F32F16F16_SSILNSP_5MajorE0ELSR_0ELNSP_7ScaleInE1ELSS_1EEEEEENS4_6LayoutISD_NS5_IJSC_NSA_ILi0EEESW_EEEEENS5_IJNS4_10UnderscoreESZ_SZ_EEEEENS4_13SM90_TMA_LOADENS4_14ComposedLayoutINS4_7SwizzleILi2ELi4ELi3EEENS4_18smem_ptr_flag_bitsILi16EEENSV_INS5_IJSH_SI_EEENS5_IJSI_SC_EEEEEEEvNS4_8identityENS4_23SM90_TMA_LOAD_MULTICASTES1B_vS1C_EENS_8epilogue10collective6detail29Sm90TmaWarpSpecializedAdapterINS1G_15DefaultEpilogueISK_SL_SL_NS1F_6thread17LinearCombinationISK_Li1EffLNS1K_9ScaleType4KindE0ELNS_15FloatRoundStyleE2ESK_EENS1_15EpilogueDefaultEEEEEvvEEEEvNT_6ParamsE:
[----:B------:R-:W0:Y:S01]  /*0000*/  LDC R1, c[0x0][0x28] ;  /* 0x00000a00ff017b82 */ /* 0x000e220000000800 */
[----:B------:R-:W1:Y:S01]  /*0010*/  S2R R16, SR_TID.X ;  /* 0x0000000000107919 */ /* 0x000e620000002100 */
[----:B------:R-:W-:Y:S01]  /*0020*/  ELECT P0, URZ, PT ;  /* 0x00000000003f782f */ /* 0x000fe20003800000 */
[----:B------:R-:W-:Y:S01]  /*0030*/  BSSY B0, `(.L_x_0) ;  /* 0x000000f000007945 */ /* 0x000fe20003800000 */
[--C-:B-1----:R-:W-:Y:S02]  /*0040*/  SHF.R.U32.HI R0, RZ, 0x5, R16.reuse ;  /* 0x00000005ff007819 */ /* 0x102fe40000011610 */
[----:B------:R-:W-:-:S03]  /*0050*/  SHF.R.U32.HI R2, RZ, 0x7, R16 ;  /* 0x00000007ff027819 */ /* 0x000fc60000011610 */
[----:B------:R-:W1:Y:S04]  /*0060*/  SHFL.IDX PT, R3, R0, RZ, 0x1f ;  /* 0x00001fff00037589 */ /* 0x000e6800000e0000 */
[----:B------:R2:W3:Y:S01]  /*0070*/  SHFL.IDX PT, R6, R2, RZ, 0x1f ;  /* 0x00001fff02067589 */ /* 0x0004e200000e0000 */
[----:B-1----:R-:W-:-:S13]  /*0080*/  ISETP.NE.OR P0, PT, R3, RZ, !P0 ;  /* 0x000000ff0300720c */ /* 0x002fda0004705670 */
[----:B0-23--:R-:W-:Y:S05]  /*0090*/  @P0 BRA `(.L_x_1) ;  /* 0x0000000000200947 */ /* 0x00dfea0003800000 */
[----:B------:R-:W-:Y:S02]  /*00a0*/  ULDC.64 UR4, c[0x0][0x198] ;  /* 0x0000660000047ab9 */ /* 0x000fe40000000a00 */
[----:B------:R-:W-:Y:S02]  /*00b0*/  UIADD3 UR6, UP0, UR4, 0xf0, URZ ;  /* 0x000000f004067890 */ /* 0x000fe4000ff1e03f */
[----:B------:R-:W-:Y:S02]  /*00c0*/  UIADD3 UR4, UP1, UR4, 0x1f0, URZ ;  /* 0x000001f004047890 */ /* 0x000fe4000ff3e03f */
[----:B------:R-:W-:Y:S02]  /*00d0*/  UIADD3.X UR7, URZ, UR5, URZ, UP0, !UPT ;  /* 0x000000053f077290 */ /* 0x000fe400087fe43f */
[----:B------:R-:W-:-:S07]  /*00e0*/  UIADD3.X UR5, URZ, UR5, URZ, UP1, !UPT ;  /* 0x000000053f057290 */ /* 0x000fce0008ffe43f */
[----:B------:R0:W-:Y:S02]  /*00f0*/  UTMACCTL.PF [UR6] ;  /* 0x00000000060079b9 */ /* 0x0001e40008040000 */
[----:B------:R0:W-:Y:S02]  /*0100*/  UTMACCTL.PF [UR4] ;  /* 0x00000000040079b9 */ /* 0x0001e40008040000 */
[----:B0-----:R-:W-:Y:S01]  /*0110*/  NOP ;  /* 0x0000000000007918 */ /* 0x001fe20000000000 */
.L_x_1:
[----:B------:R-:W-:Y:S05]  /*0120*/  BSYNC B0 ;  /* 0x0000000000007941 */ /* 0x000fea0003800000 */
.L_x_0:
[----:B------:R-:W0:Y:S02]  /*0130*/  SHFL.IDX PT, R4, R0, RZ, 0x1f ;  /* 0x00001fff00047589 */ /* 0x000e2400000e0000 */
[----:B0-----:R-:W-:-:S13]  /*0140*/  ISETP.NE.AND P0, PT, R4, RZ, PT ;  /* 0x000000ff0400720c */ /* 0x001fda0003f05270 */
[----:B------:R-:W-:Y:S05]  /*0150*/  @P0 BRA `(.L_x_2) ;  /* 0x0000000000680947 */ /* 0x000fea0003800000 */
[----:B------:R-:W0:Y:S01]  /*0160*/  S2UR UR8, SR_CgaCtaId ;  /* 0x00000000000879c3 */ /* 0x000e220000008800 */
[----:B------:R-:W-:Y:S01]  /*0170*/  UMOV UR4, 0x400 ;  /* 0x0000040000047882 */ /* 0x000fe20000000000 */
[----:B------:R-:W-:Y:S01]  /*0180*/  UMOV UR5, 0x1 ;  /* 0x0000000100057882 */ /* 0x000fe20000000000 */
[----:B------:R-:W-:Y:S01]  /*0190*/  UMOV UR6, 0x4 ;  /* 0x0000000400067882 */ /* 0x000fe20000000000 */
[----:B------:R-:W-:Y:S01]  /*01a0*/  ELECT P0, URZ, PT ;  /* 0x00000000003f782f */ /* 0x000fe20003800000 */
[----:B------:R-:W-:-:S04]  /*01b0*/  UIADD3 UR6, -UR6, 0x100000, URZ ;  /* 0x0010000006067890 */ /* 0x000fc8000fffe13f */
[----:B------:R-:W-:Y:S02]  /*01c0*/  USHF.L.U32 UR7, UR6, 0xb, URZ ;  /* 0x0000000b06077899 */ /* 0x000fe4000800063f */
[----:B------:R-:W-:Y:S02]  /*01d0*/  USHF.L.U32 UR6, UR6, 0x1, URZ ;  /* 0x0000000106067899 */ /* 0x000fe4000800063f */
[----:B0-----:R-:W-:Y:S02]  /*01e0*/  ULEA UR8, UR8, UR4, 0x18 ;  /* 0x0000000408087291 */ /* 0x001fe4000f8ec03f */
[----:B------:R-:W-:-:S04]  /*01f0*/  UIADD3 UR4, -UR5, 0x100000, URZ ;  /* 0x0010000005047890 */ /* 0x000fc8000fffe13f */
[----:B------:R-:W-:Y:S02]  /*0200*/  USHF.L.U32 UR5, UR4, 0xb, URZ ;  /* 0x0000000b04057899 */ /* 0x000fe4000800063f */
[----:B------:R-:W-:Y:S01]  /*0210*/  USHF.L.U32 UR4, UR4, 0x1, URZ ;  /* 0x0000000104047899 */ /* 0x000fe2000800063f */
[----:B------:R-:W0:Y:S11]  /*0220*/  FENCE.VIEW.ASYNC.S ;  /* 0x00000000000073c6 */ /* 0x000e360000000000 */
[----:B0-----:R0:W1:Y:S01]  /*0230*/  SYNCS.EXCH.64 URZ, [UR8], UR4 ;  /* 0x00000004083f75b2 */ /* 0x0010620008000100 */
[----:B------:R0:W2:Y:S01]  /*0240*/  SYNCS.EXCH.64 URZ, [UR8+0x30], UR6 ;  /* 0x00003006083f75b2 */ /* 0x0000a20008000100 */
[----:B------:R0:W3:Y:S01]  /*0250*/  SYNCS.EXCH.64 URZ, [UR8+0x8], UR4 ;  /* 0x00000804083f75b2 */ /* 0x0000e20008000100 */
[----:B------:R0:W4:Y:S01]  /*0260*/  SYNCS.EXCH.64 URZ, [UR8+0x38], UR6 ;  /* 0x00003806083f75b2 */ /* 0x0001220008000100 */
[----:B------:R0:W0:Y:S01]  /*0270*/  SYNCS.EXCH.64 URZ, [UR8+0x10], UR4 ;  /* 0x00001004083f75b2 */ /* 0x0000220008000100 */
[----:B------:R0:W0:Y:S01]  /*0280*/  SYNCS.EXCH.64 URZ, [UR8+0x40], UR6 ;  /* 0x00004006083f75b2 */ /* 0x0000220008000100 */
[----:B------:R0:W0:Y:S01]  /*0290*/  SYNCS.EXCH.64 URZ, [UR8+0x18], UR4 ;  /* 0x00001804083f75b2 */ /* 0x0000220008000100 */
[----:B------:R0:W0:Y:S01]  /*02a0*/  SYNCS.EXCH.64 URZ, [UR8+0x48], UR6 ;  /* 0x00004806083f75b2 */ /* 0x0000220008000100 */
[----:B------:R0:W0:Y:S01]  /*02b0*/  SYNCS.EXCH.64 URZ, [UR8+0x20], UR4 ;  /* 0x00002004083f75b2 */ /* 0x0000220008000100 */
[----:B------:R0:W0:Y:S01]  /*02c0*/  SYNCS.EXCH.64 URZ, [UR8+0x50], UR6 ;  /* 0x00005006083f75b2 */ /* 0x0000220008000100 */
[----:B------:R0:W0:Y:S01]  /*02d0*/  SYNCS.EXCH.64 URZ, [UR8+0x28], UR4 ;  /* 0x00002804083f75b2 */ /* 0x0000220008000100 */
[----:B------:R0:W0:Y:S01]  /*02e0*/  SYNCS.EXCH.64 URZ, [UR8+0x58], UR6 ;  /* 0x00005806083f75b2 */ /* 0x0000220008000100 */
[----:B------:R-:W-:Y:S01]  /*02f0*/  NOP ;  /* 0x0000000000007918 */ /* 0x000fe20000000000 */
.L_x_2:
[----:B------:R-:W-:Y:S01]  /*0300*/  SHF.R.S32.HI R5, RZ, 0x1f, R16 ;  /* 0x0000001fff057819 */ /* 0x000fe20000011410 */
[----:B------:R-:W5:Y:S01]  /*0310*/  SHFL.IDX PT, R0, R0, RZ, 0x1f ;  /* 0x00001fff00007589 */ /* 0x000f6200000e0000 */
[----:B0-----:R-:W0:Y:S01]  /*0320*/  S2UR UR8, SR_CTAID.X ;  /* 0x00000000000879c3 */ /* 0x001e220000002500 */
[----:B------:R-:W-:Y:S02]  /*0330*/  ELECT P0, URZ, PT ;  /* 0x00000000003f782f */ /* 0x000fe40003800000 */
[----:B------:R-:W-:Y:S01]  /*0340*/  LEA.HI R5, R5, R16, RZ, 0x7 ;  /* 0x0000001005057211 */ /* 0x000fe200078f38ff */
[----:B------:R-:W1:Y:S01]  /*0350*/  S2R R2, SR_CTAID.Y ;  /* 0x0000000000027919 */ /* 0x000e620000002600 */
[----:B------:R-:W-:Y:S01]  /*0360*/  SHF.R.S32.HI R9, RZ, 0x1f, R4 ;  /* 0x0000001fff097819 */ /* 0x000fe20000011404 */
[----:B------:R-:W-:Y:S01]  /*0370*/  ULDC UR4, c[0x0][0x150] ;  /* 0x0000540000047ab9 */ /* 0x000fe20000000800 */
[----:B------:R-:W-:Y:S01]  /*0380*/  LOP3.LUT R5, R5, 0xffffff80, RZ, 0xc0, !PT ;  /* 0xffffff8005057812 */ /* 0x000fe200078ec0ff */
[----:B------:R-:W-:Y:S01]  /*0390*/  NOP ;  /* 0x0000000000007918 */ /* 0x000fe20000000000 */
[----:B------:R-:W-:Y:S01]  /*03a0*/  LEA.HI R9, R9, R4, RZ, 0x2 ;  /* 0x0000000409097211 */ /* 0x000fe200078f10ff */
[----:B------:R-:W2:Y:S01]  /*03b0*/  LDC R10, c[0x0][0x144] ;  /* 0x00005100ff0a7b82 */ /* 0x000ea20000000800 */
[----:B------:R-:W-:Y:S01]  /*03c0*/  NOP ;  /* 0x0000000000007918 */ /* 0x000fe20000000000 */
[----:B------:R-:W-:Y:S01]  /*03d0*/  IMAD.IADD R7, R16, 0x1, -R5 ;  /* 0x0000000110077824 */ /* 0x000fe200078e0a05 */
[----:B------:R-:W-:Y:S01]  /*03e0*/  LOP3.LUT R9, R9, 0x3ffffffc, RZ, 0xc0, !PT ;  /* 0x3ffffffc09097812 */ /* 0x000fe200078ec0ff */
[----:B------:R-:W-:Y:S01]  /*03f0*/  IMAD.MOV.U32 R32, RZ, RZ, 0x1 ;  /* 0x00000001ff207424 */ /* 0x000fe200078e00ff */
[----:B------:R-:W-:-:S02]  /*0400*/  ISETP.NE.AND P3, PT, R6, RZ, PT ;  /* 0x000000ff0600720c */ /* 0x000fc40003f65270 */
[----:B------:R-:W-:Y:S01]  /*0410*/  SHF.R.S32.HI R8, RZ, 0x1f, R7 ;  /* 0x0000001fff087819 */ /* 0x000fe20000011407 */
[----:B------:R-:W-:Y:S01]  /*0420*/  IMAD.IADD R4, R4, 0x1, -R9 ;  /* 0x0000000104047824 */ /* 0x000fe200078e0a09 */
[----:B------:R-:W3:Y:S02]  /*0430*/  LDC R12, c[0x0][0x140] ;  /* 0x00005000ff0c7b82 */ /* 0x000ee40000000800 */
[----:B------:R-:W-:Y:S02]  /*0440*/  LEA.HI R8, R8, R7, RZ, 0x3 ;  /* 0x0000000708087211 */ /* 0x000fe400078f18ff */
[----:B-----5:R-:W-:Y:S02]  /*0450*/  ISETP.NE.OR P0, PT, R0, RZ, !P0 ;  /* 0x000000ff0000720c */ /* 0x020fe40004705670 */
[--C-:B------:R-:W-:Y:S02]  /*0460*/  SHF.R.S32.HI R0, RZ, 0x3, R8.reuse ;  /* 0x00000003ff007819 */ /* 0x100fe40000011408 */
[----:B------:R-:W-:-:S02]  /*0470*/  SHF.R.S32.HI R5, RZ, 0x1f, R8 ;  /* 0x0000001fff057819 */ /* 0x000fc40000011408 */
[----:B0-----:R-:W-:Y:S02]  /*0480*/  I2FP.F32.U32 R8, UR8 ;  /* 0x0000000800087c45 */ /* 0x001fe40008201000 */
[----:B------:R-:W-:-:S03]  /*0490*/  LEA.HI R5, R5, R0, RZ, 0x2 ;  /* 0x0000000005057211 */ /* 0x000fc600078f10ff */
[----:B------:R-:W-:Y:S01]  /*04a0*/  FMUL R8, R8, UR4 ;  /* 0x0000000408087c20 */ /* 0x000fe20008400000 */
[----:B------:R-:W-:Y:S01]  /*04b0*/  LOP3.LUT R5, R5, 0xfffffffc, RZ, 0xc0, !PT ;  /* 0xfffffffc05057812 */ /* 0x000fe200078ec0ff */
[----:B------:R-:W-:Y:S01]  /*04c0*/  VOTEU.ALL UP0, P0 ;  /* 0x00000000003f7886 */ /* 0x000fe20000000000 */
[----:B------:R-:W-:Y:S01]  /*04d0*/  ULDC UR4, c[0x0][0x154] ;  /* 0x0000550000047ab9 */ /* 0x000fe20000000800 */
[----:B------:R-:W-:Y:S02]  /*04e0*/  VOTEU.ALL UP1, P0 ;  /* 0x00000000003f7886 */ /* 0x000fe40000020000 */
[----:B------:R-:W0:Y:S01]  /*04f0*/  F2I.U32.TRUNC.NTZ R8, R8 ;  /* 0x0000000800087305 */ /* 0x000e22000020f000 */
[----:B------:R-:W-:Y:S01]  /*0500*/  IMAD.IADD R5, R0, 0x1, -R5 ;  /* 0x0000000100057824 */ /* 0x000fe200078e0a05 */
[----:B------:R-:W5:Y:S01]  /*0510*/  @!UP0 S2UR UR7, SR_CgaCtaId ;  /* 0x00000000000789c3 */ /* 0x000f620000008800 */
[----:B------:R-:W-:Y:S01]  /*0520*/  @!UP0 UMOV UR6, 0x400 ;  /* 0x0000040000068882 */ /* 0x000fe20000000000 */
[----:B---3--:R-:W-:Y:S01]  /*0530*/  ISETP.EQ.U32.AND P2, PT, R12, 0x1, PT ;  /* 0x000000010c00780c */ /* 0x008fe20003f42070 */
[----:B------:R-:W-:Y:S01]  /*0540*/  IMAD R23, R4, 0x4, R5 ;  /* 0x0000000404177824 */ /* 0x000fe200078e0205 */
[----:B-1----:R-:W-:-:S04]  /*0550*/  I2FP.F32.U32 R4, R2 ;  /* 0x0000000200047245 */ /* 0x002fc80000201000 */
[----:B------:R-:W-:Y:S01]  /*0560*/  LEA.HI R0, R23, R23, RZ, 0x1 ;  /* 0x0000001717007211 */ /* 0x000fe200078f08ff */
[----:B------:R-:W-:Y:S01]  /*0570*/  FMUL R11, R4, UR4 ;  /* 0x00000004040b7c20 */ /* 0x000fe20008400000 */
[----:B------:R-:W1:Y:S01]  /*0580*/  LDC R5, c[0x0][0x148] ;  /* 0x00005200ff057b82 */ /* 0x000e620000000800 */
[----:B------:R-:W-:Y:S01]  /*0590*/  UMOV UR4, 0x20 ;  /* 0x0000002000047882 */ /* 0x000fe20000000000 */
[----:B0-----:R-:W-:Y:S01]  /*05a0*/  IMAD.MOV R9, RZ, RZ, -R8 ;  /* 0x000000ffff097224 */ /* 0x001fe200078e0a08 */
[----:B------:R-:W-:Y:S02]  /*05b0*/  LOP3.LUT R8, R0, 0xfffffffe, RZ, 0xc0, !PT ;  /* 0xfffffffe00087812 */ /* 0x000fe400078ec0ff */
[----:B------:R-:W0:Y:S01]  /*05c0*/  F2I.U32.TRUNC.NTZ R11, R11 ;  /* 0x0000000b000b7305 */ /* 0x000e22000020f000 */
[----:B------:R-:W-:Y:S01]  /*05d0*/  SHF.R.S32.HI R0, RZ, 0x1f, R3 ;  /* 0x0000001fff007819 */ /* 0x000fe20000011403 */
[----:B--2---:R-:W-:Y:S01]  /*05e0*/  IMAD R4, R10, R9, UR8 ;  /* 0x000000080a047e24 */ /* 0x004fe2000f8e0209 */
[----:B------:R-:W-:-:S04]  /*05f0*/  @!UP0 UIADD3 UR4, -UR4, 0x100000, URZ ;  /* 0x0010000004048890 */ /* 0x000fc8000fffe13f */
[----:B------:R-:W-:Y:S02]  /*0600*/  @!UP0 USHF.L.U32 UR5, UR4, 0xb, URZ ;  /* 0x0000000b04058899 */ /* 0x000fe4000800063f */
[----:B------:R-:W-:Y:S01]  /*0610*/  @!UP0 USHF.L.U32 UR4, UR4, 0x1, URZ ;  /* 0x0000000104048899 */ /* 0x000fe2000800063f */
[C---:B------:R-:W-:Y:S01]  /*0620*/  IMAD.IADD R9, R23.reuse, 0x1, -R8 ;  /* 0x0000000117097824 */ /* 0x040fe200078e0a08 */
[----:B------:R-:W-:Y:S01]  /*0630*/  LEA.HI R0, R0, R3, RZ, 0x2 ;  /* 0x0000000300007211 */ /* 0x000fe200078f10ff */
[----:B------:R-:W-:-:S03]  /*0640*/  IMAD.SHL.U32 R8, R23, 0x4, RZ ;  /* 0x0000000417087824 */ /* 0x000fc600078e00ff */
[----:B------:R-:W-:Y:S01]  /*0650*/  ISETP.NE.AND P4, PT, R9, R4, PT ;  /* 0x000000040900720c */ /* 0x000fe20003f85270 */
[----:B-----5:R-:W-:Y:S01]  /*0660*/  @!UP0 ULEA UR6, UR7, UR6, 0x18 ;  /* 0x0000000607068291 */ /* 0x020fe2000f8ec03f */
[----:B------:R-:W-:Y:S01]  /*0670*/  LOP3.LUT R0, R0, 0xfffffffc, RZ, 0xc0, !PT ;  /* 0xfffffffc00007812 */ /* 0x000fe200078ec0ff */
[----:B------:R-:W-:Y:S01]  /*0680*/  VOTEU.ALL UP0, P0 ;  /* 0x00000000003f7886 */ /* 0x000fe20000000000 */
[----:B------:R-:W-:Y:S01]  /*0690*/  LOP3.LUT R23, R23, 0xc, R8, 0x78, !PT ;  /* 0x0000000c17177812 */ /* 0x000fe200078e7808 */
[----:B0-----:R-:W-:Y:S01]  /*06a0*/  IMAD.MOV R14, RZ, RZ, -R11 ;  /* 0x000000ffff0e7224 */ /* 0x001fe200078e0a0b */
[----:B------:R-:W-:Y:S01]  /*06b0*/  LOP3.LUT P0, RZ, R7, 0x7, RZ, 0xc0, !PT ;  /* 0x0000000707ff7812 */ /* 0x000fe2000780c0ff */
[----:B------:R-:W-:Y:S02]  /*06c0*/  IMAD.IADD R0, R3, 0x1, -R0 ;  /* 0x0000000103007824 */ /* 0x000fe400078e0a00 */
[----:B-1----:R-:W-:Y:S01]  /*06d0*/  IMAD R9, R5, R14, R2 ;  /* 0x0000000e05097224 */ /* 0x002fe200078e0202 */
[----:B------:R-:W-:-:S03]  /*06e0*/  ISETP.LT.U32.AND P0, PT, R23, 0x2, !P0 ;  /* 0x000000021700780c */ /* 0x000fc60004701070 */
[----:B------:R-:W-:Y:S01]  /*06f0*/  @P4 LEA.HI R8, R23, R23, RZ, 0x1 ;  /* 0x0000001717084211 */ /* 0x000fe200078f08ff */
[----:B------:R-:W0:Y:S02]  /*0700*/  FENCE.VIEW.ASYNC.S ;  /* 0x00000000000073c6 */ /* 0x000e240000000000 */
[----:B0-----:R0:W1:Y:S01]  /*0710*/  @!UP0 SYNCS.EXCH.64 URZ, [UR6+0x70], UR4 ;  /* 0x00007004063f85b2 */ /* 0x0010620008000100 */
[C---:B------:R-:W-:Y:S02]  /*0720*/  ISETP.NE.AND P1, PT, R0.reuse, 0x3, PT ;  /* 0x000000030000780c */ /* 0x040fe40003f25270 */
[----:B------:R-:W-:Y:S02]  /*0730*/  @P4 SHF.R.S32.HI R8, RZ, 0x1, R8 ;  /* 0x00000001ff084819 */ /* 0x000fe40000011408 */
[----:B------:R-:W-:Y:S02]  /*0740*/  ISETP.EQ.OR P1, PT, R0, RZ, !P1 ;  /* 0x000000ff0000720c */ /* 0x000fe40004f22670 */
[----:B------:R-:W-:Y:S01]  /*0750*/  @P4 ISETP.NE.AND P5, PT, R8, R9, PT ;  /* 0x000000090800420c */ /* 0x000fe20003fa5270 */
[C---:B------:R-:W-:Y:S01]  /*0760*/  VIADD R8, R6.reuse, 0xffffffff ;  /* 0xffffffff06087836 */ /* 0x040fe20000000000 */
[----:B------:R-:W-:-:S02]  /*0770*/  ISETP.EQ.AND P1, PT, R6, RZ, P1 ;  /* 0x000000ff0600720c */ /* 0x000fc40000f22270 */
[----:B------:R-:W-:Y:S02]  /*0780*/  SEL R7, RZ, 0x1, !P0 ;  /* 0x00000001ff077807 */ /* 0x000fe40004000000 */
[----:B------:R-:W-:Y:S02]  /*0790*/  ISETP.GE.U32.AND P6, PT, R8, 0x2, PT ;  /* 0x000000020800780c */ /* 0x000fe40003fc6070 */
[----:B------:R-:W-:Y:S01]  /*07a0*/  @P4 SEL R32, RZ, 0x1, P5 ;  /* 0x00000001ff204807 */ /* 0x000fe20002800000 */
[----:B------:R0:W2:Y:S01]  /*07b0*/  @!UP1 SYNCS.EXCH.64 URZ, [UR6+0x78], UR4 ;  /* 0x00007804063f95b2 */ /* 0x0000a20008000100 */
[----:B------:R-:W-:Y:S01]  /*07c0*/  SEL R17, RZ, 0x1, !P1 ;  /* 0x00000001ff117807 */ /* 0x000fe20004800000 */
[----:B------:R-:W-:Y:S01]  /*07d0*/  NOP ;  /* 0x0000000000007918 */ /* 0x000fe20000000000 */
[----:B------:R-:W-:Y:S02]  /*07e0*/  LOP3.LUT R32, R32, R7, RZ, 0xc0, !PT ;  /* 0x0000000720207212 */ /* 0x000fe400078ec0ff */
[----:B------:R-:W-:Y:S01]  /*07f0*/  SEL R17, R17, 0x2, P6 ;  /* 0x0000000211117807 */ /* 0x000fe20003000000 */
[----:B0-----:R-:W-:Y:S06]  /*0800*/  @!P2 BRA `(.L_x_3) ;  /* 0x000000000008a947 */ /* 0x001fec0003800000 */
[----:B-12-4-:R-:W-:Y:S01]  /*0810*/  UCGABAR_ARV ;  /* 0x00000000000079c7 */ /* 0x016fe20008000000 */
[----:B------:R-:W-:Y:S05]  /*0820*/  BRA `(.L_x_4) ;  /* 0x0000000000047947 */ /* 0x000fea0003800000 */
.L_x_3:
[----:B-12-4-:R-:W-:Y:S01]  /*0830*/  NOP ;  /* 0x0000000000007918 */ /* 0x016fe20000000000 */
.L_x_4:
[----:B------:R-:W0:Y:S01]  /*0840*/  LDC R22, c[0x0][0x65c] ;  /* 0x00019700ff167b82 */ /* 0x000e220000000800 */
[----:B------:R-:W-:Y:S02]  /*0850*/  IMAD.U32 R6, RZ, RZ, UR8 ;  /* 0x00000008ff067e24 */ /* 0x000fe4000f8e00ff */
[----:B------:R-:W-:Y:S01]  /*0860*/  IMAD.MOV.U32 R7, RZ, RZ, RZ ;  /* 0x000000ffff077224 */ /* 0x000fe200078e00ff */
[----:B0-----:R-:W-:-:S04]  /*0870*/  ISETP.NE.AND P1, PT, R22, 0x1, PT ;  /* 0x000000011600780c */ /* 0x001fc80003f25270 */
[----:B------:R-:W-:-:S09]  /*0880*/  P2R R3, PR, RZ, 0x2 ;  /* 0x00000002ff037803 */ /* 0x000fd20000000000 */
[----:B------:R-:W0:Y:S01]  /*0890*/  @P1 LDC R19, c[0x0][0x10] ;  /* 0x00000400ff131b82 */ /* 0x000e220000000800 */
[----:B------:R-:W-:Y:S02]  /*08a0*/  @P1 IMAD.MOV.U32 R3, RZ, RZ, RZ ;  /* 0x000000ffff031224 */ /* 0x000fe400078e00ff */
[----:B------:R-:W-:-:S05]  /*08b0*/  @P1 IMAD.MOV.U32 R11, RZ, RZ, RZ ;  /* 0x000000ffff0b1224 */ /* 0x000fca00078e00ff */
[----:B------:R-:W1:Y:S01]  /*08c0*/  @!P1 LDC R9, c[0x0][0xc] ;  /* 0x00000300ff099b82 */ /* 0x000e620000000800 */
[----:B0-----:R-:W-:-:S04]  /*08d0*/  @P1 IMAD.WIDE.U32 R18, R19, UR8, R2 ;  /* 0x0000000813121c25 */ /* 0x001fc8000f8e0002 */
[----:B------:R-:W-:Y:S02]  /*08e0*/  @P1 IMAD.IADD R19, R19, 0x1, R11 ;  /* 0x0000000113131824 */ /* 0x000fe400078e020b */
[----:B-1----:R-:W-:-:S04]  /*08f0*/  @!P1 IMAD.WIDE.U32 R6, R2, R9, R6 ;  /* 0x0000000902069225 */ /* 0x002fc800078e0006 */
[----:B------:R-:W-:Y:S02]  /*0900*/  @!P1 IMAD.MOV.U32 R18, RZ, RZ, R6 ;  /* 0x000000ffff129224 */ /* 0x000fe400078e0006 */
[----:B------:R-:W-:Y:S01]  /*0910*/  @!P1 IMAD.MOV.U32 R19, RZ, RZ, R7 ;  /* 0x000000ffff139224 */ /* 0x000fe200078e0007 */
[----:B------:R-:W-:Y:S06]  /*0920*/  @!P2 BRA `(.L_x_5) ;  /* 0x00000000000ca947 */ /* 0x000fec0003800000 */
[----:B------:R-:W-:Y:S01]  /*0930*/  UCGABAR_WAIT ;  /* 0x0000000000007dc7 */ /* 0x000fe20008000000 */
[----:B------:R-:W-:Y:S01]  /*0940*/  CCTL.IVALL ;  /* 0x00000000ff00798f */ /* 0x000fe20002000000 */
[----:B------:R-:W-:Y:S05]  /*0950*/  BRA `(.L_x_6) ;  /* 0x0000000000047947 */ /* 0x000fea0003800000 */
.L_x_5:
[----:B------:R-:W-:Y:S06]  /*0960*/  BAR.SYNC.DEFER_BLOCKING 0x0 ;  /* 0x0000000000007b1d */ /* 0x000fec0000010000 */
.L_x_6:
[----:B------:R-:W-:Y:S05]  /*0970*/  @!P3 BRA `(.L_x_7) ;  /* 0x0000003400c0b947 */ /* 0x000fea0003800000 */
[----:B------:R-:W-:-:S13]  /*0980*/  ISETP.GT.U32.AND P0, PT, R8, 0x1, PT ;  /* 0x000000010800780c */ /* 0x000fda0003f04070 */
[----:B------:R-:W-:Y:S05]  /*0990*/  @P0 EXIT ;  /* 0x000000000000094d */ /* 0x000fea0003800000 */
[----:B------:R-:W-:Y:S01]  /*09a0*/  ULDC.64 UR4, c[0x0][0x650] ;  /* 0x0001940000047ab9 */ /* 0x000fe20000000a00 */
[----:B------:R-:W-:Y:S01]  /*09b0*/  PRMT R0, RZ, 0x7610, R0 ;  /* 0x00007610ff007816 */ /* 0x000fe20000000000 */
[----:B------:R-:W-:Y:S01]  /*09c0*/  IMAD.MOV.U32 R44, RZ, RZ, -0x1 ;  /* 0xffffffffff2c7424 */ /* 0x000fe200078e00ff */
[----:B------:R-:W-:Y:S01]  /*09d0*/  ISETP.GE.U32.AND P0, PT, R18, UR4, PT ;  /* 0x0000000412007c0c */ /* 0x000fe2000bf06070 */
[----:B------:R-:W-:Y:S02]  /*09e0*/  IMAD.MOV.U32 R45, RZ, RZ, -0x1 ;  /* 0xffffffffff2d7424 */ /* 0x000fe400078e00ff */
[----:B------:R-:W-:Y:S01]  /*09f0*/  IMAD.MOV.U32 R35, RZ, RZ, -0x1 ;  /* 0xffffffffff237424 */ /* 0x000fe200078e00ff */
[----:B------:R-:W-:-:S13]  /*0a00*/  ISETP.GE.U32.AND.EX P0, PT, R19, UR5, PT, P0 ;  /* 0x0000000513007c0c */ /* 0x000fda000bf06100 */
[----:B------:R-:W-:Y:S05]  /*0a10*/  @P0 BRA `(.L_x_8) ;  /* 0x0000000400280947 */ /* 0x000fea0003800000 */
[----:B------:R-:W0:Y:S01]  /*0a20*/  LDC.64 R20, c[0x0][0x628] ;  /* 0x00018a00ff147b82 */ /* 0x000e220000000a00 */
[----:B------:R-:W-:Y:S02]  /*0a30*/  IMAD.MOV.U32 R6, RZ, RZ, R18 ;  /* 0x000000ffff067224 */ /* 0x000fe400078e0012 */
[----:B------:R-:W-:-:S05]  /*0a40*/  IMAD.MOV.U32 R7, RZ, RZ, R19 ;  /* 0x000000ffff077224 */ /* 0x000fca00078e0013 */
[----:B------:R-:W1:Y:S08]  /*0a50*/  LDC R0, c[0x0][0x630] ;  /* 0x00018c00ff007b82 */ /* 0x000e700000000800 */
[----:B------:R-:W2:Y:S01]  /*0a60*/  LDC.64 R24, c[0x0][0x620] ;  /* 0x00018800ff187b82 */ /* 0x000ea20000000a00 */
[----:B0-----:R-:W-:-:S04]  /*0a70*/  ISETP.NE.U32.AND P0, PT, R20, RZ, PT ;  /* 0x000000ff1400720c */ /* 0x001fc80003f05070 */
[----:B------:R-:W-:-:S13]  /*0a80*/  ISETP.NE.AND.EX P0, PT, R21, RZ, PT, P0 ;  /* 0x000000ff1500720c */ /* 0x000fda0003f05300 */
[----:B-12---:R-:W-:Y:S05]  /*0a90*/  @!P0 BRA `(.L_x_9) ;  /* 0x0000000000288947 */ /* 0x006fea0003800000 */
[----:B------:R-:W0:Y:S02]  /*0aa0*/  LDC R11, c[0x0][0x634] ;  /* 0x00018d00ff0b7b82 */ /* 0x000e240000000800 */
[----:B0-----:R-:W-:-:S05]  /*0ab0*/  IADD3 R11, P0, R18, R11, RZ ;  /* 0x0000000b120b7210 */ /* 0x001fca0007f1e0ff */
[----:B------:R-:W-:-:S04]  /*0ac0*/  IMAD.X R13, RZ, RZ, R19, P0 ;  /* 0x000000ffff0d7224 */ /* 0x000fc800000e0613 */
[----:B------:R-:W-:-:S04]  /*0ad0*/  IMAD.WIDE.U32 R6, R13, R20, RZ ;  /* 0x000000140d067225 */ /* 0x000fc800078e00ff */
[----:B------:R-:W-:-:S04]  /*0ae0*/  IMAD.WIDE.U32 R8, P0, R11, R21, R6 ;  /* 0x000000150b087225 */ /* 0x000fc80007800006 */
[----:B------:R-:W-:-:S04]  /*0af0*/  IMAD.WIDE.U32 R6, R11, R20, RZ ;  /* 0x000000140b067225 */ /* 0x000fc800078e00ff */
[----:B------:R-:W-:Y:S01]  /*0b00*/  IMAD.X R11, RZ, RZ, RZ, P0 ;  /* 0x000000ffff0b7224 */ /* 0x000fe200000e06ff */
[----:B------:R-:W-:Y:S01]  /*0b10*/  IADD3 RZ, P0, R7, R8, RZ ;  /* 0x0000000807ff7210 */ /* 0x000fe20007f1e0ff */
[----:B------:R-:W-:-:S04]  /*0b20*/  IMAD.MOV.U32 R10, RZ, RZ, R9 ;  /* 0x000000ffff0a7224 */ /* 0x000fc800078e0009 */
[----:B------:R-:W-:-:S08]  /*0b30*/  IMAD.WIDE.U32.X R6, R13, R21, R10, P0 ;  /* 0x000000150d067225 */ /* 0x000fd000000e040a */
.L_x_9:
[----:B------:R-:W0:Y:S01]  /*0b40*/  LDC.64 R26, c[0x0][0x640] ;  /* 0x00019000ff1a7b82 */ /* 0x000e220000000a00 */
[--C-:B------:R-:W-:Y:S01]  /*0b50*/  SHF.R.U64 R35, R6, R0, R7.reuse ;  /* 0x0000000006237219 */ /* 0x100fe20000001207 */
[----:B------:R-:W-:Y:S01]  /*0b60*/  IMAD R29, R5, R14, R2 ;  /* 0x0000000e051d7224 */ /* 0x000fe200078e0202 */
[----:B------:R-:W-:Y:S02]  /*0b70*/  SHF.R.U32.HI R0, RZ, R0, R7 ;  /* 0x00000000ff007219 */ /* 0x000fe40000011607 */
[----:B------:R-:W-:-:S03]  /*0b80*/  IADD3 R3, P0, RZ, -R35, RZ ;  /* 0x80000023ff037210 */ /* 0x000fc60007f1e0ff */
[----:B------:R-:W1:Y:S02]  /*0b90*/  LDC R8, c[0x0][0x618] ;  /* 0x00018600ff087b82 */ /* 0x000e640000000800 */
[----:B------:R-:W-:-:S04]  /*0ba0*/  IMAD.X R7, RZ, RZ, ~R0, P0 ;  /* 0x000000ffff077224 */ /* 0x000fc800000e0e00 */
[-C--:B------:R-:W-:Y:S02]  /*0bb0*/  IMAD R0, R7, R24.reuse, RZ ;  /* 0x0000001807007224 */ /* 0x080fe400078e02ff */
[----:B------:R-:W2:Y:S01]  /*0bc0*/  LDC R12, c[0x0][0x608] ;  /* 0x00018200ff0c7b82 */ /* 0x000ea20000000800 */
[----:B------:R-:W-:-:S04]  /*0bd0*/  IMAD.WIDE.U32 R6, R3, R24, R18 ;  /* 0x0000001803067225 */ /* 0x000fc800078e0012 */
[----:B------:R-:W-:Y:S02]  /*0be0*/  IMAD R3, R3, R25, R0 ;  /* 0x0000001903037224 */ /* 0x000fe400078e0200 */
[----:B------:R-:W-:Y:S01]  /*0bf0*/  IMAD.MOV.U32 R25, RZ, RZ, 0x1 ;  /* 0x00000001ff197424 */ /* 0x000fe200078e00ff */
[----:B------:R-:W3:Y:S01]  /*0c00*/  LDC R20, c[0x0][0x658] ;  /* 0x00019600ff147b82 */ /* 0x000ee20000000800 */
[----:B------:R-:W-:Y:S01]  /*0c10*/  IMAD.IADD R3, R7, 0x1, R3 ;  /* 0x0000000107037824 */ /* 0x000fe200078e0203 */
[----:B0-----:R-:W-:Y:S01]  /*0c20*/  ISETP.NE.U32.AND P0, PT, R26, RZ, PT ;  /* 0x000000ff1a00720c */ /* 0x001fe20003f05070 */
[----:B------:R-:W-:-:S03]  /*0c30*/  IMAD.MOV.U32 R7, RZ, RZ, -0x1 ;  /* 0xffffffffff077424 */ /* 0x000fc600078e00ff */
[----:B------:R-:W-:Y:S02]  /*0c40*/  ISETP.NE.AND.EX P0, PT, R27, RZ, PT, P0 ;  /* 0x000000ff1b00720c */ /* 0x000fe40003f05300 */
[----:B------:R-:W0:Y:S01]  /*0c50*/  LDC R13, c[0x0][0x600] ;  /* 0x00018000ff0d7b82 */ /* 0x000e220000000800 */
[-CC-:B-1----:R-:W-:Y:S02]  /*0c60*/  SHF.R.U64 R10, R6, R8.reuse, R3.reuse ;  /* 0x00000008060a7219 */ /* 0x182fe40000001203 */
[----:B------:R-:W-:-:S05]  /*0c70*/  SHF.R.U32.HI R3, RZ, R8, R3 ;  /* 0x00000008ff037219 */ /* 0x000fca0000011603 */
[----:B------:R-:W1:Y:S01]  /*0c80*/  LDC R15, c[0x0][0x648] ;  /* 0x00019200ff0f7b82 */ /* 0x000e620000000800 */
[-CC-:B--2---:R-:W-:Y:S02]  /*0c90*/  SHF.R.U64 R28, R10, R12.reuse, R3.reuse ;  /* 0x0000000c0a1c7219 */ /* 0x184fe40000001203 */
[----:B------:R-:W-:-:S05]  /*0ca0*/  SHF.R.U32.HI R3, RZ, R12, R3 ;  /* 0x0000000cff037219 */ /* 0x000fca0000011603 */
[----:B------:R-:W2:Y:S01]  /*0cb0*/  LDC R21, c[0x0][0x638] ;  /* 0x00018e00ff157b82 */ /* 0x000ea20000000800 */
[-CC-:B---3--:R-:W-:Y:S02]  /*0cc0*/  SHF.R.U64 R12, R28, R20.reuse, R3.reuse ;  /* 0x000000141c0c7219 */ /* 0x188fe40000001203 */
[-C--:B------:R-:W-:Y:S02]  /*0cd0*/  SHF.L.U32 R0, R7, R20.reuse, RZ ;  /* 0x0000001407007219 */ /* 0x080fe400000006ff */
[----:B------:R-:W-:Y:S01]  /*0ce0*/  SHF.R.U32.HI R3, RZ, R20, R3 ;  /* 0x00000014ff037219 */ /* 0x000fe20000011603 */
[----:B------:R-:W-:Y:S01]  /*0cf0*/  IMAD.MOV.U32 R2, RZ, RZ, R12 ;  /* 0x000000ffff027224 */ /* 0x000fe200078e000c */
[----:B------:R-:W-:Y:S01]  /*0d00*/  LOP3.LUT R5, RZ, R0, RZ, 0x33, !PT ;  /* 0x00000000ff057212 */ /* 0x000fe200078e33ff */
[----:B------:R-:W3:Y:S01]  /*0d10*/  LDC R24, c[0x0][0x610] ;  /* 0x00018400ff187b82 */ /* 0x000ee20000000800 */
[----:B------:R-:W-:Y:S05]  /*0d20*/  @!P0 BRA `(.L_x_10) ;  /* 0x0000000000288947 */ /* 0x000fea0003800000 */
[----:B------:R-:W4:Y:S02]  /*0d30*/  LDC R9, c[0x0][0x64c] ;  /* 0x00019300ff097b82 */ /* 0x000f240000000800 */
[----:B----4-:R-:W-:-:S05]  /*0d40*/  IADD3 R9, P0, R12, R9, RZ ;  /* 0x000000090c097210 */ /* 0x010fca0007f1e0ff */
        /* <DEDUP_REMOVED lines=8> */
.L_x_10:
[----:B-1----:R-:W-:Y:S01]  /*0dd0*/  SHF.R.U64 R2, R2, R15, R3 ;  /* 0x0000000f02027219 */ /* 0x002fe20000001203 */
[----:B0-----:R-:W-:Y:S01]  /*0de0*/  VIADD R3, R13, 0xffffffff ;  /* 0xffffffff0d037836 */ /* 0x001fe20000000000 */
[----:B------:R-:W-:Y:S02]  /*0df0*/  SHF.L.U32 R0, R25, R20, RZ ;  /* 0x0000001419007219 */ /* 0x000fe400000006ff */
[----:B------:R-:W-:Y:S01]  /*0e00*/  LOP3.LUT R5, R28, R5, RZ, 0xc0, !PT ;  /* 0x000000051c057212 */ /* 0x000fe200078ec0ff */
[----:B------:R-:W-:Y:S01]  /*0e10*/  IMAD.MOV R6, RZ, RZ, -R2 ;  /* 0x000000ffff067224 */ /* 0x000fe200078e0a02 */
[----:B------:R-:W-:Y:S02]  /*0e20*/  SEL R4, R4, R29, !P1 ;  /* 0x0000001d04047207 */ /* 0x000fe40004800000 */
[----:B------:R-:W-:Y:S01]  /*0e30*/  LOP3.LUT R3, R10, R3, RZ, 0xc0, !PT ;  /* 0x000000030a037212 */ /* 0x000fe200078ec0ff */
[----:B------:R-:W-:Y:S02]  /*0e40*/  IMAD R5, R0, R2, R5 ;  /* 0x0000000200057224 */ /* 0x000fe400078e0205 */
[----:B--2---:R-:W-:-:S02]  /*0e50*/  IMAD R0, R6, R21, R12 ;  /* 0x0000001506007224 */ /* 0x004fc400078e020c */
[----:B---3--:R-:W-:Y:S02]  /*0e60*/  IMAD R4, R5, R24, R4 ;  /* 0x0000001805047224 */ /* 0x008fe400078e0204 */
[----:B------:R-:W-:Y:S02]  /*0e70*/  IMAD.MOV.U32 R2, RZ, RZ, 0x1 ;  /* 0x00000001ff027424 */ /* 0x000fe400078e00ff */
[----:B------:R-:W-:-:S03]  /*0e80*/  IMAD R3, R0, R13, R3 ;  /* 0x0000000d00037224 */ /* 0x000fc600078e0203 */
[----:B------:R-:W-:Y:S02]  /*0e90*/  PRMT R0, R2, 0x7610, R0 ;  /* 0x0000761002007816 */ /* 0x000fe40000000000 */
[----:B------:R-:W-:Y:S02]  /*0ea0*/  SEL R45, R3, R4, !P1 ;  /* 0x00000004032d7207 */ /* 0x000fe40004800000 */
[----:B------:R-:W-:-:S07]  /*0eb0*/  SEL R44, R4, R3, !P1 ;  /* 0x00000003042c7207 */ /* 0x000fce0004800000 */
.L_x_8:
[----:B------:R-:W-:-:S08]  /*0ec0*/  NOP ;  /* 0x0000000000007918 */ /* 0x000fd00000000000 */
[----:B------:R-:W0:Y:S02]  /*0ed0*/  USETMAXREG.TRY_ALLOC.CTAPOOL UP0, 0xe8 ;  /* 0x000000e8000079c8 */ /* 0x000e240008000600 */
[----:B0-----:R-:W-:-:S13]  /*0ee0*/  PLOP3.LUT P0, PT, PT, PT, UP0, 0x80, 0x0 ;  /* 0x000000000000781c */ /* 0x001fda0003f0f008 */
[----:B------:R-:W-:Y:S05]  /*0ef0*/  @!P0 BRA `(.L_x_8) ;  /* 0xfffffffc00f08947 */ /* 0x000fea000383ffff */
[----:B------:R-:W-:Y:S01]  /*0f00*/  ULDC.64 UR4, c[0x0][0x598] ;  /* 0x0001660000047ab9 */ /* 0x000fe20000000a00 */
[----:B------:R-:W-:Y:S01]  /*0f10*/  ULDC.64 UR36, c[0x0][0x208] ;  /* 0x0000820000247ab9 */ /* 0x000fe20000000a00 */
[----:B------:R-:W-:-:S04]  /*0f20*/  ISETP.NE.U32.AND P0, PT, RZ, UR4, PT ;  /* 0x00000004ff007c0c */ /* 0x000fc8000bf05070 */
[----:B------:R-:W-:-:S13]  /*0f30*/  ISETP.NE.AND.EX P0, PT, RZ, UR5, PT, P0 ;  /* 0x00000005ff007c0c */ /* 0x000fda000bf05300 */
[----:B------:R-:W-:Y:S05]  /*0f40*/  @!P0 BRA `(.L_x_11) ;  /* 0x00000000001c8947 */ /* 0x000fea0003800000 */
[----:B------:R-:W0:Y:S02]  /*0f50*/  LDC.64 R2, c[0x0][0x598] ;  /* 0x00016600ff027b82 */ /* 0x000e240000000a00 */
[----:B0-----:R-:W2:Y:S02]  /*0f60*/  LDG.E.64 R2, desc[UR36][R2.64] ;  /* 0x0000002402027981 */ /* 0x001ea4000c1e1b00 */
[----:B--2---:R-:W-:-:S04]  /*0f70*/  ISETP.NE.U32.AND P0, PT, R2, RZ, PT ;  /* 0x000000ff0200720c */ /* 0x004fc80003f05070 */
[----:B------:R-:W-:-:S13]  /*0f80*/  ISETP.NE.AND.EX P0, PT, R3, RZ, PT, P0 ;  /* 0x000000ff0300720c */ /* 0x000fda0003f05300 */
[----:B------:R-:W-:Y:S05]  /*0f90*/  @!P0 BRA `(.L_x_11) ;  /* 0x0000000000088947 */ /* 0x000fea0003800000 */
[----:B------:R0:W5:Y:S01]  /*0fa0*/  LD.E R33, desc[UR36][R2.64] ;  /* 0x0000002402217980 */ /* 0x000162000c101900 */
[----:B------:R-:W-:Y:S05]  /*0fb0*/  BRA `(.L_x_12) ;  /* 0x0000000000247947 */ /* 0x000fea0003800000 */
.L_x_11:
[----:B------:R-:W-:Y:S02]  /*0fc0*/  ULDC.64 UR4, c[0x0][0x588] ;  /* 0x0001620000047ab9 */ /* 0x000fe40000000a00 */
[----:B------:R-:W-:-:S04]  /*0fd0*/  ISETP.NE.U32.AND P0, PT, RZ, UR4, PT ;  /* 0x00000004ff007c0c */ /* 0x000fc8000bf05070 */
[----:B------:R-:W-:-:S13]  /*0fe0*/  ISETP.NE.AND.EX P0, PT, RZ, UR5, PT, P0 ;  /* 0x00000005ff007c0c */ /* 0x000fda000bf05300 */
[----:B------:R-:W-:Y:S05]  /*0ff0*/  @!P0 BRA `(.L_x_13) ;  /* 0x00000000000c8947 */ /* 0x000fea0003800000 */
[----:B------:R-:W0:Y:S02]  /*1000*/  LDC.64 R2, c[0x0][0x588] ;  /* 0x00016200ff027b82 */ /* 0x000e240000000a00 */
[----:B0-----:R1:W5:Y:S01]  /*1010*/  LDG.E R33, desc[UR36][R2.64] ;  /* 0x0000002402217981 */ /* 0x001362000c1e1900 */
[----:B------:R-:W-:Y:S05]  /*1020*/  BRA `(.L_x_12) ;  /* 0x0000000000087947 */ /* 0x000fea0003800000 */
.L_x_13:
[----:B------:R-:W-:Y:S02]  /*1030*/  ULDC UR4, c[0x0][0x580] ;  /* 0x0001600000047ab9 */ /* 0x000fe40000000800 */
[----:B------:R-:W-:-:S07]  /*1040*/  IMAD.U32 R33, RZ, RZ, UR4 ;  /* 0x00000004ff217e24 */ /* 0x000fce000f8e00ff */
.L_x_12:
[----:B------:R-:W-:Y:S02]  /*1050*/  ULDC.64 UR4, c[0x0][0x5a0] ;  /* 0x0001680000047ab9 */ /* 0x000fe40000000a00 */
[----:B------:R-:W-:-:S04]  /*1060*/  ISETP.NE.U32.AND P0, PT, RZ, UR4, PT ;  /* 0x00000004ff007c0c */ /* 0x000fc8000bf05070 */
[----:B------:R-:W-:-:S13]  /*1070*/  ISETP.NE.AND.EX P0, PT, RZ, UR5, PT, P0 ;  /* 0x00000005ff007c0c */ /* 0x000fda000bf05300 */
[----:B------:R-:W-:Y:S05]  /*1080*/  @!P0 BRA `(.L_x_14) ;  /* 0x00000000001c8947 */ /* 0x000fea0003800000 */
[----:B01----:R-:W0:Y:S02]  /*1090*/  LDC.64 R2, c[0x0][0x5a0] ;  /* 0x00016800ff027b82 */ /* 0x003e240000000a00 */
[----:B0-----:R-:W2:Y:S02]  /*10a0*/  LDG.E.64 R2, desc[UR36][R2.64] ;  /* 0x0000002402027981 */ /* 0x001ea4000c1e1b00 */
[----:B--2---:R-:W-:-:S04]  /*10b0*/  ISETP.NE.U32.AND P0, PT, R2, RZ, PT ;  /* 0x000000ff0200720c */ /* 0x004fc80003f05070 */
[----:B------:R-:W-:-:S13]  /*10c0*/  ISETP.NE.AND.EX P0, PT, R3, RZ, PT, P0 ;  /* 0x000000ff0300720c */ /* 0x000fda0003f05300 */
[----:B------:R-:W-:Y:S05]  /*10d0*/  @!P0 BRA `(.L_x_14) ;  /* 0x0000000000088947 */ /* 0x000fea0003800000 */
[----:B------:R0:W5:Y:S01]  /*10e0*/  LD.E R34, desc[UR36][R2.64] ;  /* 0x0000002402227980 */ /* 0x000162000c101900 */
[----:B------:R-:W-:Y:S05]  /*10f0*/  BRA `(.L_x_15) ;  /* 0x0000000000247947 */ /* 0x000fea0003800000 */
.L_x_14:
[----:B------:R-:W-:Y:S02]  /*1100*/  ULDC.64 UR4, c[0x0][0x590] ;  /* 0x0001640000047ab9 */ /* 0x000fe40000000a00 */
[----:B------:R-:W-:-:S04]  /*1110*/  ISETP.NE.U32.AND P0, PT, RZ, UR4, PT ;  /* 0x00000004ff007c0c */ /* 0x000fc8000bf05070 */
[----:B------:R-:W-:-:S13]  /*1120*/  ISETP.NE.AND.EX P0, PT, RZ, UR5, PT, P0 ;  /* 0x00000005ff007c0c */ /* 0x000fda000bf05300 */
[----:B------:R-:W-:Y:S05]  /*1130*/  @!P0 BRA `(.L_x_16) ;  /* 0x00000000000c8947 */ /* 0x000fea0003800000 */
[----:B01----:R-:W0:Y:S02]  /*1140*/  LDC.64 R2, c[0x0][0x590] ;  /* 0x00016400ff027b82 */ /* 0x003e240000000a00 */
[----:B0-----:R1:W5:Y:S01]  /*1150*/  LDG.E R34, desc[UR36][R2.64] ;  /* 0x0000002402227981 */ /* 0x001362000c1e1900 */
[----:B------:R-:W-:Y:S05]  /*1160*/  BRA `(.L_x_15) ;  /* 0x0000000000087947 */ /* 0x000fea0003800000 */
.L_x_16:
[----:B------:R-:W-:Y:S02]  /*1170*/  ULDC UR4, c[0x0][0x584] ;  /* 0x0001610000047ab9 */ /* 0x000fe40000000800 */
[----:B------:R-:W-:-:S07]  /*1180*/  IMAD.U32 R34, RZ, RZ, UR4 ;  /* 0x00000004ff227e24 */ /* 0x000fce000f8e00ff */
.L_x_15:
[----:B------:R-:W-:-:S13]  /*1190*/  LOP3.LUT P0, RZ, R0, 0xff, RZ, 0xc0, !PT ;  /* 0x000000ff00ff7812 */ /* 0x000fda000780c0ff */
[----:B------:R-:W-:Y:S05]  /*11a0*/  @!P0 EXIT ;  /* 0x000000000000894d */ /* 0x000fea0003800000 */
[----:B------:R-:W-:Y:S01]  /*11b0*/  ULDC UR4, c[0x0][0x28c] ;  /* 0x0000a30000047ab9 */ /* 0x000fe20000000800 */
[----:B------:R-:W-:Y:S01]  /*11c0*/  LOP3.LUT R46, R17, 0x1, RZ, 0xfc, !PT ;  /* 0x00000001112e7812 */ /* 0x000fe200078efcff */
[----:B------:R-:W-:Y:S01]  /*11d0*/  UIADD3 UR4, UR4, 0x1f, URZ ;  /* 0x0000001f04047890 */ /* 0x000fe2000fffe03f */
[----:B------:R-:W-:Y:S01]  /*11e0*/  UMOV UR38, URZ ;  /* 0x0000003f00267c82 */ /* 0x000fe20008000000 */
[----:B------:R-:W-:Y:S02]  /*11f0*/  UMOV UR39, URZ ;  /* 0x0000003f00277c82 */ /* 0x000fe40008000000 */
[----:B------:R-:W-:-:S04]  /*1200*/  USHF.R.S32.HI UR5, URZ, 0x1f, UR4 ;  /* 0x0000001f3f057899 */ /* 0x000fc80008011404 */
[----:B------:R-:W-:-:S04]  /*1210*/  ULEA.HI UR5, UR5, UR4, URZ, 0x5 ;  /* 0x0000000405057291 */ /* 0x000fc8000f8f283f */
[----:B------:R-:W-:-:S12]  /*1220*/  USHF.R.S32.HI UR40, URZ, 0x5, UR5 ;  /* 0x000000053f287899 */ /* 0x000fd80008011405 */
.L_x_64:
[----:B------:R-:W-:Y:S01]  /*1230*/  LOP3.LUT R0, R16, 0x80, RZ, 0xc0, !PT ;  /* 0x0000008010007812 */ /* 0x000fe200078ec0ff */
[----:B--2---:R-:W2:Y:S01]  /*1240*/  S2UR UR6, SR_CgaCtaId ;  /* 0x00000000000679c3 */ /* 0x004ea20000008800 */
[----:B------:R-:W-:Y:S02]  /*1250*/  UMOV UR41, 0x400 ;  /* 0x0000040000297882 */ /* 0x000fe40000000000 */
[----:B------:R-:W-:-:S06]  /*1260*/  SHF.R.U32.HI R0, RZ, 0x7, R0 ;  /* 0x00000007ff007819 */ /* 0x000fcc0000011600 */
[----:B---3--:R-:W3:Y:S01]  /*1270*/  SHFL.IDX PT, R0, R0, RZ, 0x1f ;  /* 0x00001fff00007589 */ /* 0x008ee200000e0000 */
[----:B--2---:R-:W-:Y:S01]  /*1280*/  ULEA UR41, UR6, UR41, 0x18 ;  /* 0x0000002906297291 */ /* 0x004fe2000f8ec03f */
[----:B---3--:R-:W-:-:S13]  /*1290*/  R2UR UR4, R0 ;  /* 0x00000000000472ca */ /* 0x008fda00000e0000 */
[----:B------:R-:W-:-:S04]  /*12a0*/  ULEA.HI UR5, UR4, UR4, URZ, 0x1 ;  /* 0x0000000404057291 */ /* 0x000fc8000f8f083f */
[----:B------:R-:W-:-:S04]  /*12b0*/  ULOP3.LUT UR5, UR5, 0xffffe, URZ, 0xc0, !UPT ;  /* 0x000ffffe05057892 */ /* 0x000fc8000f8ec03f */
[----:B------:R-:W-:-:S03]  /*12c0*/  UIADD3 UR5, UR4, -UR5, URZ ;  /* 0x8000000504057290 */ /* 0x000fc6000fffe03f */
[----:B------:R-:W-:Y:S01]  /*12d0*/  ULDC UR4, c[0x0][0x28c] ;  /* 0x0000a30000047ab9 */ /* 0x000fe20000000800 */
[----:B------:R-:W-:Y:S01]  /*12e0*/  ULEA UR5, UR5, UR41, 0xc ;  /* 0x0000002905057291 */ /* 0x000fe2000f8e603f */
[----:B------:R-:W-:-:S03]  /*12f0*/  ISETP.LT.AND P0, PT, RZ, UR4, PT ;  /* 0x00000004ff007c0c */ /* 0x000fc6000bf01270 */
[----:B------:R-:W-:-:S04]  /*1300*/  UIADD3 UR5, UR5, 0x180, URZ ;  /* 0x0000018005057890 */ /* 0x000fc8000fffe03f */
[----:B------:R-:W-:-:S04]  /*1310*/  USHF.R.U32.HI UR5, URZ, 0x4, UR5 ;  /* 0x000000043f057899 */ /* 0x000fc80008011605 */
[----:B------:R-:W-:-:S04]  /*1320*/  ULOP3.LUT UR5, UR5, 0x3fff, URZ, 0xc0, !UPT ;  /* 0x00003fff05057892 */ /* 0x000fc8000f8ec03f */
[----:B------:R-:W-:Y:S01]  /*1330*/  ULOP3.LUT UR42, UR5, 0x10000, URZ, 0xfc, !UPT ;  /* 0x00010000052a7892 */ /* 0x000fe2000f8efc3f */
[----:B0----5:R-:W-:Y:S11]  /*1340*/  @P0 BRA `(.L_x_17) ;  /* 0x0000000000400947 */ /* 0x021ff60003800000 */
[----:B------:R-:W-:Y:S01]  /*1350*/  MOV R0, 0x0 ;  /* 0x0000000000007802 */ /* 0x000fe20000000f00 */
[----:B------:R-:W-:Y:S01]  /*1360*/  ULDC.64 UR4, c[0x4][0x68] ;  /* 0x01001a0000047ab9 */ /* 0x000fe20000000a00 */
[----:B------:R-:W-:Y:S01]  /*1370*/  ULDC.64 UR6, c[0x4][0x8] ;  /* 0x0100020000067ab9 */ /* 0x000fe20000000a00 */
[----:B------:R-:W-:Y:S01]  /*1380*/  IMAD.U32 R4, RZ, RZ, UR4 ;  /* 0x00000004ff047e24 */ /* 0x000fe2000f8e00ff */
[----:B01----:R0:W1:Y:S01]  /*1390*/  LDC.64 R2, c[0x4][R0] ;  /* 0x0100000000027b82 */ /* 0x0030620000000a00 */
[----:B------:R-:W-:Y:S01]  /*13a0*/  IMAD.U32 R5, RZ, RZ, UR5 ;  /* 0x00000005ff057e24 */ /* 0x000fe2000f8e00ff */
[----:B------:R-:W-:Y:S01]  /*13b0*/  ULDC.64 UR4, c[0x4][0x70] ;  /* 0x01001c0000047ab9 */ /* 0x000fe20000000a00 */
[----:B------:R-:W-:Y:S02]  /*13c0*/  IMAD.U32 R10, RZ, RZ, UR6 ;  /* 0x00000006ff0a7e24 */ /* 0x000fe4000f8e00ff */
[----:B------:R-:W-:Y:S02]  /*13d0*/  IMAD.U32 R6, RZ, RZ, UR4 ;  /* 0x00000004ff067e24 */ /* 0x000fe4000f8e00ff */
[----:B------:R-:W-:-:S02]  /*13e0*/  IMAD.U32 R7, RZ, RZ, UR5 ;  /* 0x00000005ff077e24 */ /* 0x000fc4000f8e00ff */
[----:B------:R-:W-:Y:S02]  /*13f0*/  IMAD.U32 R11, RZ, RZ, UR7 ;  /* 0x00000007ff0b7e24 */ /* 0x000fe4000f8e00ff */
[----:B------:R-:W-:Y:S02]  /*1400*/  IMAD.MOV.U32 R8, RZ, RZ, 0x1e1 ;  /* 0x000001e1ff087424 */ /* 0x000fe400078e00ff */
[----:B------:R-:W-:Y:S02]  /*1410*/  IMAD.MOV.U32 R12, RZ, RZ, 0x1 ;  /* 0x00000001ff0c7424 */ /* 0x000fe400078e00ff */
[----:B0-----:R-:W-:-:S07]  /*1420*/  IMAD.MOV.U32 R13, RZ, RZ, RZ ;  /* 0x000000ffff0d7224 */ /* 0x001fce00078e00ff */
[----:B------:R-:W-:-:S07]  /*1430*/  LEPC R20, `(.L_x_17) ;  /* 0x000000001014794e */ /* 0x000fce0000000000 */
[----:B-1---5:R-:W-:Y:S05]  /*1440*/  CALL.ABS.NOINC R2 ;  /* 0x0000000002007343 */ /* 0x022fea0003c00000 */
.L_x_17:
[----:B------:R-:W-:-:S13]  /*1450*/  ISETP.NE.AND P0, PT, R46, 0x3, PT ;  /* 0x000000032e00780c */ /* 0x000fda0003f05270 */
[----:B------:R-:W-:Y:S05]  /*1460*/  @!P0 BRA `(.L_x_18) ;  /* 0x0000000000048947 */ /* 0x000fea0003800000 */
[----:B------:R-:W-:Y:S01]  /*1470*/  BPT.TRAP 0x1 ;  /* 0x000000040000795c */ /* 0x000fe20000300000 */
.L_x_18:
[----:B01----:R-:W-:Y:S02]  /*1480*/  IMAD.U32 R3, RZ, RZ, UR39 ;  /* 0x00000027ff037e24 */ /* 0x003fe4000f8e00ff */
[----:B------:R-:W-:-:S03]  /*1490*/  IMAD.U32 R0, RZ, RZ, UR38 ;  /* 0x00000026ff007e24 */ /* 0x000fc6000f8e00ff */
[----:B------:R-:W-:Y:S02]  /*14a0*/  LEA R3, R3, UR41, 0x3 ;  /* 0x0000002903037c11 */ /* 0x000fe4000f8e18ff */
[----:B------:R-:W-:-:S04]  /*14b0*/  SHF.L.U32 R0, R0, 0x1f, RZ ;  /* 0x0000001f00007819 */ /* 0x000fc800000006ff */
[----:B------:R0:W1:Y:S01]  /*14c0*/  SYNCS.PHASECHK.TRANS64.TRYWAIT P1, [R3+URZ], R0 ;  /* 0x00000000030075a7 */ /* 0x000062000802017f */
[----:B------:R-:W-:Y:S05]  /*14d0*/  @!P0 BRA `(.L_x_19) ;  /* 0x0000000000048947 */ /* 0x000fea0003800000 */
[----:B------:R-:W-:Y:S01]  /*14e0*/  BPT.TRAP 0x1 ;  /* 0x000000040000795c */ /* 0x000fe20000300000 */
.L_x_19:
[----:B-1----:R-:W-:Y:S05]  /*14f0*/  @P1 BRA `(.L_x_20) ;  /* 0x0000000000081947 */ /* 0x002fea0003800000 */
[----:B------:R-:W1:Y:S02]  /*1500*/  SYNCS.PHASECHK.TRANS64.TRYWAIT P1, [R3+URZ], R0 ;  /* 0x00000000030075a7 */ /* 0x000e64000802017f */
[----:B-1----:R-:W-:Y:S05]  /*1510*/  @!P1 BRA `(.L_x_21) ;  /* 0x0000004000909947 */ /* 0x002fea0003800000 */
.L_x_20:
[----:B------:R-:W-:-:S04]  /*1520*/  UISETP.LT.AND UP0, UPT, UR40, 0x1, UPT ;  /* 0x000000012800788c */ /* 0x000fc8000bf01270 */
[----:B------:R-:W-:-:S06]  /*1530*/  USEL UR4, UR40, 0x1, UP0 ;  /* 0x0000000128047887 */ /* 0x000fcc0008000000 */
[----:B01----:R-:W-:Y:S01]  /*1540*/  IMAD.U32 R0, RZ, RZ, UR4 ;  /* 0x00000004ff007e24 */ /* 0x003fe2000f8e00ff */
[----:B------:R-:W-:Y:S05]  /*1550*/  WARPSYNC.ALL ;  /* 0x0000000000007948 */ /* 0x000fea0003800000 */
[----:B------:R-:W-:-:S04]  /*1560*/  IADD3 R0, -R0, UR40, RZ ;  /* 0x0000002800007c10 */ /* 0x000fc8000fffe1ff */
[----:B------:R-:W-:Y:S01]  /*1570*/  ISETP.GE.AND P1, PT, R0, 0x1, PT ;  /* 0x000000010000780c */ /* 0x000fe20003f26270 */
[----:B------:R-:W-:Y:S01]  /*1580*/  UIADD3 UR4, UR41, 0x30180, URZ ;  /* 0x0003018029047890 */ /* 0x000fe2000fffe03f */
[----:B------:R-:W-:Y:S01]  /*1590*/  WARPGROUP.ARRIVE ;  /* 0x00000000000079c5 */ /* 0x000fe20000000000 */
[----:B------:R-:W-:Y:S02]  /*15a0*/  ULEA UR6, UR39, UR42, 0xb ;  /* 0x0000002a27067291 */ /* 0x000fe4000f8e583f */
[----:B------:R-:W-:Y:S01]  /*15b0*/  USHF.R.U32.HI UR4, URZ, 0x4, UR4 ;  /* 0x000000043f047899 */ /* 0x000fe20008011604 */
[----:B------:R-:W-:Y:S01]  /*15c0*/  UMOV UR9, 0x80000020 ;  /* 0x8000002000097882 */ /* 0x000fe20000000000 */
[----:B------:R-:W-:Y:S02]  /*15d0*/  UMOV UR11, 0x80000000 ;  /* 0x80000000000b7882 */ /* 0x000fe40000000000 */
[----:B------:R-:W-:Y:S01]  /*15e0*/  ULOP3.LUT UR4, UR4, 0x3fff, URZ, 0xc0, !UPT ;  /* 0x00003fff04047892 */ /* 0x000fe2000f8ec03f */
[----:B------:R-:W-:Y:S01]  /*15f0*/  UMOV UR8, UR6 ;  /* 0x0000000600087c82 */ /* 0x000fe20008000000 */
[----:B------:R-:W-:-:S02]  /*1600*/  UIADD3 UR7, UR6, 0x200, URZ ;  /* 0x0000020006077890 */ /* 0x000fc4000fffe03f */
[----:B------:R-:W-:Y:S02]  /*1610*/  ULOP3.LUT UR4, UR4, 0x10000, URZ, 0xfc, !UPT ;  /* 0x0001000004047892 */ /* 0x000fe4000f8efc3f */
[----:B------:R-:W-:Y:S02]  /*1620*/  UIADD3 UR12, UR6, 0x400, URZ ;  /* 0x00000400060c7890 */ /* 0x000fe4000fffe03f */
[----:B------:R-:W-:Y:S02]  /*1630*/  ULEA UR5, UR39, UR4, 0x5 ;  /* 0x0000000427057291 */ /* 0x000fe4000f8e283f */
[----:B------:R-:W-:-:S05]  /*1640*/  UIADD3 UR13, UR6, 0x600, URZ ;  /* 0x00000600060d7890 */ /* 0x000fca000fffe03f */
[----:B------:R-:W-:Y:S02]  /*1650*/  UMOV UR10, UR5 ;  /* 0x00000005000a7c82 */ /* 0x000fe40008000000 */
[----:B------:R-:W-:Y:S01]  /*1660*/  HGMMA.64x8x16.F32 R40, gdesc[UR8], RZ, !UPT, gsb0 ;  /* 0x00000000082879f0 */ /* 0x000fe2000c0008ff */
[----:B------:R-:W-:Y:S01]  /*1670*/  UMOV UR8, UR7 ;  /* 0x0000000700087c82 */ /* 0x000fe20008000000 */
[----:B------:R-:W-:Y:S01]  /*1680*/  UMOV UR9, 0x80000020 ;  /* 0x8000002000097882 */ /* 0x000fe20000000000 */
[----:B------:R-:W-:Y:S01]  /*1690*/  UIADD3 UR7, UR6, 0x402, URZ ;  /* 0x0000040206077890 */ /* 0x000fe2000fffe03f */
[----:B------:R-:W-:Y:S02]  /*16a0*/  WARPGROUP.DEPBAR.LE gsb0, 0x0 ;  /* 0x00008000000079c5 */ /* 0x000fe40000010000 */
[----:B------:R-:W-:-:S06]  /*16b0*/  WARPGROUP.ARRIVE ;  /* 0x00000000000079c5 */ /* 0x000fcc0000000000 */
[----:B------:R-:W-:Y:S01]  /*16c0*/  HGMMA.64x8x16.F32 R36, gdesc[UR8], RZ, !UPT, gsb0 ;  /* 0x00000000082479f0 */ /* 0x000fe2000c0008ff */
[----:B------:R-:W-:Y:S01]  /*16d0*/  UMOV UR8, UR12 ;  /* 0x0000000c00087c82 */ /* 0x000fe20008000000 */
[----:B------:R-:W-:Y:S01]  /*16e0*/  UMOV UR9, 0x80000020 ;  /* 0x8000002000097882 */ /* 0x000fe20000000000 */
        /* <DEDUP_REMOVED lines=8> */
[----:B------:R-:W-:Y:S02]  /*1770*/  UIADD3 UR8, UR6, 0x2, URZ ;  /* 0x0000000206087890 */ /* 0x000fe4000fffe03f */
[----:B------:R-:W-:Y:S01]  /*1780*/  UIADD3 UR10, UR5, 0x2, URZ ;  /* 0x00000002050a7890 */ /* 0x000fe2000fffe03f */
[----:B------:R-:W-:Y:S01]  /*1790*/  UMOV UR9, 0x80000020 ;  /* 0x8000002000097882 */ /* 0x000fe20000000000 */
[----:B------:R-:W-:Y:S01]  /*17a0*/  UMOV UR11, 0x80000000 ;  /* 0x80000000000b7882 */ /* 0x000fe20000000000 */
[----:B------:R-:W-:Y:S02]  /*17b0*/  UIADD3 UR5, UR6, 0x202, URZ ;  /* 0x0000020206057890 */ /* 0x000fe4000fffe03f */
[----:B------:R-:W-:Y:S01]  /*17c0*/  UIADD3 UR6, UR6, 0x602, URZ ;  /* 0x0000060206067890 */ /* 0x000fe2000fffe03f */
[----:B------:R-:W-:Y:S02]  /*17d0*/  WARPGROUP.DEPBAR.LE gsb0, 0x0 ;  /* 0x00008000000079c5 */ /* 0x000fe40000010000 */
[----:B------:R-:W-:-:S06]  /*17e0*/  WARPGROUP.ARRIVE ;  /* 0x00000000000079c5 */ /* 0x000fcc0000000000 */
[----:B------:R-:W-:Y:S01]  /*17f0*/  HGMMA.64x8x16.F32 R40, gdesc[UR8], R40, gsb0 ;  /* 0x00000000082879f0 */ /* 0x000fe20008000828 */
[----:B------:R-:W-:Y:S01]  /*1800*/  UMOV UR8, UR5 ;  /* 0x0000000500087c82 */ /* 0x000fe20008000000 */
[----:B------:R-:W-:Y:S01]  /*1810*/  UMOV UR9, 0x80000020 ;  /* 0x8000002000097882 */ /* 0x000fe20000000000 */
        /* <DEDUP_REMOVED lines=12> */
[----:B------:R-:W-:Y:S03]  /*18e0*/  HGMMA.64x8x16.F32 R24, gdesc[UR8], R24, gsb0 ;  /* 0x00000000081879f0 */ /* 0x000fe60008000818 */
[----:B------:R-:W-:Y:S02]  /*18f0*/  WARPGROUP.DEPBAR.LE gsb0, 0x0 ;  /* 0x00008000000079c5 */ /* 0x000fe40000010000 */
[----:B------:R-:W-:Y:S05]  /*1900*/  @!P1 BRA `(.L_x_22) ;  /* 0x00000004006c9947 */ /* 0x000fea0003800000 */
[----:B------:R-:W-:Y:S01]  /*1910*/  UIADD3 UR5, UR39, 0x1, URZ ;  /* 0x0000000127057890 */ /* 0x000fe2000fffe03f */
[----:B------:R-:W-:Y:S02]  /*1920*/  IMAD.MOV.U32 R2, RZ, RZ, R0 ;  /* 0x000000ffff027224 */ /* 0x000fe400078e0000 */
[----:B------:R-:W-:Y:S01]  /*1930*/  IMAD.U32 R3, RZ, RZ, UR39 ;  /* 0x00000027ff037e24 */ /* 0x000fe2000f8e00ff */
[----:B------:R-:W-:-:S04]  /*1940*/  UISETP.NE.AND UP0, UPT, UR5, 0x6, UPT ;  /* 0x000000060500788c */ /* 0x000fc8000bf05270 */
[----:B------:R-:W-:Y:S02]  /*1950*/  USEL UR6, URZ, 0x1, UP0 ;  /* 0x000000013f067887 */ /* 0x000fe40008000000 */
[----:B------:R-:W-:Y:S02]  /*1960*/  USEL UR5, UR5, URZ, UP0 ;  /* 0x0000003f05057287 */ /* 0x000fe40008000000 */
[----:B------:R-:W-:-:S06]  /*1970*/  ULOP3.LUT UR6, UR38, UR6, URZ, 0x3c, !UPT ;  /* 0x0000000626067292 */ /* 0x000fcc000f8e3c3f */
[----:B------:R-:W-:-:S07]  /*1980*/  IMAD.U32 R6, RZ, RZ, UR6 ;  /* 0x00000006ff067e24 */ /* 0x000fce000f8e00ff */
.L_x_29:
[----:B------:R-:W-:Y:S05]  /*1990*/  @!P0 BRA `(.L_x_23) ;  /* 0x0000000000048947 */ /* 0x000fea0003800000 */
[----:B------:R-:W-:Y:S01]  /*19a0*/  BPT.TRAP 0x1 ;  /* 0x000000040000795c */ /* 0x000fe20000300000 */
.L_x_23:
[----:B------:R-:W-:Y:S01]  /*19b0*/  ULEA UR6, UR5, UR41, 0x3 ;  /* 0x0000002905067291 */ /* 0x000fe2000f8e183f */
[----:B------:R-:W-:-:S08]  /*19c0*/  SHF.L.U32 R4, R6, 0x1f, RZ ;  /* 0x0000001f06047819 */ /* 0x000fd000000006ff */
[----:B------:R0:W1:Y:S01]  /*19d0*/  SYNCS.PHASECHK.TRANS64.TRYWAIT P1, [UR6], R4 ;  /* 0x00000004ff0075a7 */ /* 0x0000620008020146 */
[----:B------:R-:W-:Y:S05]  /*19e0*/  @!P0 BRA `(.L_x_24) ;  /* 0x0000000000048947 */ /* 0x000fea0003800000 */
[----:B------:R-:W-:Y:S01]  /*19f0*/  BPT.TRAP 0x1 ;  /* 0x000000040000795c */ /* 0x000fe20000300000 */
.L_x_24:
[----:B-1----:R-:W-:Y:S05]  /*1a00*/  @P1 BRA `(.L_x_25) ;  /* 0x0000000000081947 */ /* 0x002fea0003800000 */
[----:B------:R-:W1:Y:S02]  /*1a10*/  SYNCS.PHASECHK.TRANS64.TRYWAIT P1, [UR6], R4 ;  /* 0x00000004ff0075a7 */ /* 0x000e640008020146 */
[----:B-1----:R-:W-:Y:S05]  /*1a20*/  @!P1 BRA `(.L_x_26) ;  /* 0x0000003c00609947 */ /* 0x002fea0003800000 */
.L_x_25:
[----:B------:R-:W-:Y:S01]  /*1a30*/  ULEA UR6, UR5, UR4, 0x5 ;  /* 0x0000000405067291 */ /* 0x000fe2000f8e283f */
[----:B------:R-:W-:Y:S01]  /*1a40*/  WARPGROUP.ARRIVE ;  /* 0x00000000000079c5 */ /* 0x000fe20000000000 */
[----:B------:R-:W-:Y:S01]  /*1a50*/  ULEA UR7, UR5, UR42, 0xb ;  /* 0x0000002a05077291 */ /* 0x000fe2000f8e583f */
[----:B------:R-:W-:Y:S01]  /*1a60*/  UMOV UR11, 0x80000000 ;  /* 0x80000000000b7882 */ /* 0x000fe20000000000 */
[----:B------:R-:W-:Y:S02]  /*1a70*/  UMOV UR9, 0x80000020 ;  /* 0x8000002000097882 */ /* 0x000fe40000000000 */
[----:B------:R-:W-:Y:S01]  /*1a80*/  UIADD3 UR12, UR7, 0x200, URZ ;  /* 0x00000200070c7890 */ /* 0x000fe2000fffe03f */
[----:B------:R-:W-:Y:S02]  /*1a90*/  UMOV UR10, UR6 ;  /* 0x00000006000a7c82 */ /* 0x000fe40008000000 */
[----:B------:R-:W-:Y:S01]  /*1aa0*/  UMOV UR8, UR7 ;  /* 0x0000000700087c82 */ /* 0x000fe20008000000 */
[----:B------:R-:W-:Y:S01]  /*1ab0*/  UIADD3 UR13, UR7, 0x400, URZ ;  /* 0x00000400070d7890 */ /* 0x000fe2000fffe03f */
[----:B------:R-:W-:Y:S01]  /*1ac0*/  HGMMA.64x8x16.F32 R40, gdesc[UR8], R40, gsb0 ;  /* 0x00000000082879f0 */ /* 0x000fe20008000828 */
[----:B------:R-:W-:Y:S01]  /*1ad0*/  UMOV UR9, 0x80000020 ;  /* 0x8000002000097882 */ /* 0x000fe20000000000 */
[----:B------:R-:W-:Y:S01]  /*1ae0*/  UMOV UR8, UR12 ;  /* 0x0000000c00087c82 */ /* 0x000fe20008000000 */
[----:B------:R-:W-:-:S02]  /*1af0*/  UIADD3 UR14, UR7, 0x600, URZ ;  /* 0x00000600070e7890 */ /* 0x000fc4000fffe03f */
        /* <DEDUP_REMOVED lines=40> */
[----:B------:R-:W-:Y:S01]  /*1d80*/  BPT.TRAP 0x1 ;  /* 0x000000040000795c */ /* 0x000fe20000300000 */
.L_x_27:
[----:B------:R-:W-:-:S13]  /*1d90*/  ISETP.NE.AND P1, PT, R32, RZ, PT ;  /* 0x000000ff2000720c */ /* 0x000fda0003f25270 */
[----:B01----:R-:W-:-:S05]  /*1da0*/  @P1 LEA R4, R3, UR41, 0x3 ;  /* 0x0000002903041c11 */ /* 0x003fca000f8e18ff */
[----:B------:R-:W-:-:S05]  /*1db0*/  @P1 VIADD R4, R4, 0x30 ;  /* 0x0000003004041836 */ /* 0x000fca0000000000 */
[----:B------:R-:W-:-:S04]  /*1dc0*/  @P1 PRMT R4, R23, 0x654, R4 ;  /* 0x0000065417041816 */ /* 0x000fc80000000004 */
[----:B------:R0:W-:Y:S01]  /*1dd0*/  @P1 SYNCS.ARRIVE.TRANS64.RED.A1T0 RZ, [R4+URZ], RZ ;  /* 0x000000ff04ff19a7 */ /* 0x0001e2000810043f */
[----:B------:R-:W-:-:S13]  /*1de0*/  ISETP.GT.U32.AND P1, PT, R17, 0x1, PT ;  /* 0x000000011100780c */ /* 0x000fda0003f24070 */
[----:B0-----:R-:W-:Y:S05]  /*1df0*/  @P1 BRA `(.L_x_28) ;  /* 0x0000000000041947 */ /* 0x001fea0003800000 */
[----:B------:R-:W-:Y:S01]  /*1e00*/  BPT.TRAP 0x1 ;  /* 0x000000040000795c */ /* 0x000fe20000300000 */
.L_x_28:
[----:B------:R-:W-:Y:S01]  /*1e10*/  UIADD3 UR5, UR5, 0x1, URZ ;  /* 0x0000000105057890 */ /* 0x000fe2000fffe03f */
[C---:B------:R-:W-:Y:S01]  /*1e20*/  ISETP.GT.AND P2, PT, R2.reuse, 0x1, PT ;  /* 0x000000010200780c */ /* 0x040fe20003f44270 */
[----:B------:R-:W-:Y:S02]  /*1e30*/  VIADD R3, R3, 0x1 ;  /* 0x0000000103037836 */ /* 0x000fe40000000000 */
[----:B------:R-:W-:Y:S01]  /*1e40*/  UISETP.NE.AND UP0, UPT, UR5, 0x6, UPT ;  /* 0x000000060500788c */ /* 0x000fe2000bf05270 */
[----:B------:R-:W-:Y:S02]  /*1e50*/  VIADD R2, R2, 0xffffffff ;  /* 0xffffffff02027836 */ /* 0x000fe40000000000 */
[C---:B------:R-:W-:Y:S01]  /*1e60*/  ISETP.NE.AND P1, PT, R3.reuse, 0x6, PT ;  /* 0x000000060300780c */ /* 0x040fe20003f25270 */
[----:B------:R-:W-:Y:S02]  /*1e70*/  USEL UR6, URZ, 0x1, UP0 ;  /* 0x000000013f067887 */ /* 0x000fe40008000000 */
[----:B------:R-:W-:Y:S01]  /*1e80*/  USEL UR5, UR5, URZ, UP0 ;  /* 0x0000003f05057287 */ /* 0x000fe20008000000 */
[----:B------:R-:W-:-:S03]  /*1e90*/  SEL R3, R3, RZ, P1 ;  /* 0x000000ff03037207 */ /* 0x000fc60000800000 */
[----:B------:R-:W-:Y:S01]  /*1ea0*/  LOP3.LUT R6, R6, UR6, RZ, 0x3c, !PT ;  /* 0x0000000606067c12 */ /* 0x000fe2000f8e3cff */
[----:B------:R-:W-:Y:S07]  /*1eb0*/  @P2 BRA `(.L_x_29) ;  /* 0xfffffff800b42947 */ /* 0x000fee000383ffff */
.L_x_22:
[----:B------:R-:W0:Y:S02]  /*1ec0*/  LDC R2, c[0x0][0x28c] ;  /* 0x0000a300ff027b82 */ /* 0x000e240000000800 */
[----:B0-----:R-:W-:-:S13]  /*1ed0*/  ISETP.GE.AND P1, PT, R2, 0x1, PT ;  /* 0x000000010200780c */ /* 0x001fda0003f26270 */
[----:B------:R-:W-:Y:S05]  /*1ee0*/  @!P1 BRA `(.L_x_30) ;  /* 0x0000000000389947 */ /* 0x000fea0003800000 */
[----:B------:R-:W-:Y:S05]  /*1ef0*/  @!P0 BRA `(.L_x_31) ;  /* 0x0000000000048947 */ /* 0x000fea0003800000 */
[----:B------:R-:W-:Y:S01]  /*1f00*/  BPT.TRAP 0x1 ;  /* 0x000000040000795c */ /* 0x000fe20000300000 */
.L_x_31:
[----:B------:R-:W-:-:S13]  /*1f10*/  ISETP.NE.AND P0, PT, R32, RZ, PT ;  /* 0x000000ff2000720c */ /* 0x000fda0003f05270 */
[----:B------:R-:W-:-:S04]  /*1f20*/  @P0 VIADD R0, R0, UR39 ;  /* 0x0000002700000c36 */ /* 0x000fc80008000000 */
[----:B------:R-:W-:-:S05]  /*1f30*/  @P0 IMAD.WIDE.U32 R2, R0, -0x55555555, RZ ;  /* 0xaaaaaaab00020825 */ /* 0x000fca00078e00ff */
[----:B------:R-:W-:-:S05]  /*1f40*/  @P0 SHF.R.U32.HI R3, RZ, 0x2, R3 ;  /* 0x00000002ff030819 */ /* 0x000fca0000011603 */
[----:B------:R-:W-:-:S05]  /*1f50*/  @P0 IMAD R0, R3, -0x6, R0 ;  /* 0xfffffffa03000824 */ /* 0x000fca00078e0200 */
[----:B------:R-:W-:-:S05]  /*1f60*/  @P0 LEA R0, R0, UR41, 0x3 ;  /* 0x0000002900000c11 */ /* 0x000fca000f8e18ff */
[----:B------:R-:W-:-:S05]  /*1f70*/  @P0 VIADD R0, R0, 0x30 ;  /* 0x0000003000000836 */ /* 0x000fca0000000000 */
[----:B------:R-:W-:-:S04]  /*1f80*/  @P0 PRMT R0, R23, 0x654, R0 ;  /* 0x0000065417000816 */ /* 0x000fc80000000000 */
[----:B------:R0:W-:Y:S01]  /*1f90*/  @P0 SYNCS.ARRIVE.TRANS64.RED.A1T0 RZ, [R0+URZ], RZ ;  /* 0x000000ff00ff09a7 */ /* 0x0001e2000810043f */
[----:B------:R-:W-:-:S13]  /*1fa0*/  ISETP.GT.U32.AND P0, PT, R17, 0x1, PT ;  /* 0x000000011100780c */ /* 0x000fda0003f04070 */
[----:B0-----:R-:W-:Y:S05]  /*1fb0*/  @P0 BRA `(.L_x_30) ;  /* 0x0000000000040947 */ /* 0x001fea0003800000 */
[----:B------:R-:W-:Y:S01]  /*1fc0*/  BPT.TRAP 0x1 ;  /* 0x000000040000795c */ /* 0x000fe20000300000 */
.L_x_30:
[----:B------:R-:W0:Y:S01]  /*1fd0*/  LDC R6, c[0x0][0x288] ;  /* 0x0000a200ff067b82 */ /* 0x000e220000000800 */
[--C-:B------:R-:W-:Y:S01]  /*1fe0*/  SHF.R.U32.HI R0, RZ, 0x2, R16.reuse ;  /* 0x00000002ff007819 */ /* 0x100fe20000011610 */
[----:B------:R-:W-:Y:S01]  /*1ff0*/  IMAD.SHL.U32 R45, R45, 0x8, RZ ;  /* 0x000000082d2d7824 */ /* 0x000fe200078e00ff */
[----:B------:R-:W-:Y:S01]  /*2000*/  SHF.R.U32.HI R4, RZ, 0x7, R16 ;  /* 0x00000007ff047819 */ /* 0x000fe20000011610 */
[----:B------:R-:W-:Y:S01]  /*2010*/  UIADD3 UR39, UR40, UR39, URZ ;  /* 0x0000002728277290 */ /* 0x000fe2000fffe03f */
[----:B------:R-:W-:Y:S01]  /*2020*/  LOP3.LUT R2, R0, 0x7, RZ, 0xc0, !PT ;  /* 0x0000000700027812 */ /* 0x000fe200078ec0ff */
[----:B------:R-:W-:Y:S01]  /*2030*/  IMAD.SHL.U32 R13, R44, 0x200, RZ ;  /* 0x000002002c0d7824 */ /* 0x000fe200078e00ff */
[----:B------:R-:W-:Y:S01]  /*2040*/  LOP3.LUT R3, R16, 0x60, RZ, 0xc0, !PT ;  /* 0x0000006010037812 */ /* 0x000fe200078ec0ff */
[----:B------:R-:W-:Y:S01]  /*2050*/  UISETP.GT.U32.AND UP0, UPT, UR39, 0x5, UPT ;  /* 0x000000052700788c */ /* 0x000fe2000bf04070 */
[----:B------:R-:W-:Y:S01]  /*2060*/  LOP3.LUT R0, R4, 0x1, RZ, 0xc0, !PT ;  /* 0x0000000104007812 */ /* 0x000fe200078ec0ff */
[----:B------:R-:W-:Y:S01]  /*2070*/  ULDC UR7, c[0x0][0x284] ;  /* 0x0000a10000077ab9 */ /* 0x000fe20000000800 */
[----:B------:R-:W-:Y:S01]  /*2080*/  SHF.R.U32.HI R9, RZ, 0x1, R3 ;  /* 0x00000001ff097819 */ /* 0x000fe20000011603 */
[----:B------:R-:W-:Y:S01]  /*2090*/  UISETP.LT.U32.AND UP0, UPT, UR40, 0x6, UP0 ;  /* 0x000000062800788c */ /* 0x000fe20008701070 */
[----:B------:R-:W-:Y:S01]  /*20a0*/  LOP3.LUT R4, R16, 0x3, RZ, 0xc0, !PT ;  /* 0x0000000310047812 */ /* 0x000fe200078ec0ff */
[----:B------:R-:W-:Y:S01]  /*20b0*/  IMAD.SHL.U32 R3, R0, 0x40, RZ ;  /* 0x0000004000037824 */ /* 0x000fe200078e00ff */
[--C-:B------:R-:W-:Y:S01]  /*20c0*/  IADD3 R5, RZ, -R9, -R2.reuse ;  /* 0x80000009ff057210 */ /* 0x100fe20007ffe802 */
[----:B------:R-:W-:Y:S01]  /*20d0*/  UISETP.GE.U32.AND UP1, UPT, UR40, 0x6, UPT ;  /* 0x000000062800788c */ /* 0x000fe2000bf26070 */
[----:B------:R-:W-:Y:S01]  /*20e0*/  SHF.R.S32.HI R47, RZ, 0x1f, R35 ;  /* 0x0000001fff2f7819 */ /* 0x000fe20000011423 */
[----:B------:R-:W-:Y:S01]  /*20f0*/  ULDC.64 UR8, c[0x0][0x5d0] ;  /* 0x0001740000087ab9 */ /* 0x000fe20000000a00 */
[----:B------:R-:W-:Y:S01]  /*2100*/  LOP3.LUT R3, R3, 0x40, R2, 0xe2, !PT ;  /* 0x0000004003037812 */ /* 0x000fe200078ee202 */
[----:B------:R-:W-:Y:S01]  /*2110*/  UIMAD.WIDE.U32 UR4, UR39, -0x55555555, URZ ;  /* 0xaaaaaaab270478a5 */ /* 0x000fe2000f8e003f */
[----:B------:R-:W-:Y:S01]  /*2120*/  IMAD.WIDE R10, R44, 0x200, RZ ;  /* 0x000002002c0a7825 */ /* 0x000fe200078e02ff */
[----:B------:R-:W-:Y:S01]  /*2130*/  USEL UR6, URZ, 0x1, !UP0 ;  /* 0x000000013f067887 */ /* 0x000fe2000c000000 */
[----:B0-----:R-:W-:-:S02]  /*2140*/  ISETP.GE.AND P0, PT, R45, R6, PT ;  /* 0x000000062d00720c */ /* 0x001fc40003f06270 */
[----:B------:R-:W-:Y:S01]  /*2150*/  IMAD R2, R4, -0x2, R6 ;  /* 0xfffffffe04027824 */ /* 0x000fe200078e0206 */
[----:B------:R-:W-:Y:S01]  /*2160*/  USHF.R.U32.HI UR4, URZ, 0x2, UR5 ;  /* 0x000000023f047899 */ /* 0x000fe20008011605 */
[----:B------:R-:W-:Y:S01]  /*2170*/  IMAD.SHL.U32 R6, R16, 0x2, RZ ;  /* 0x0000000210067824 */ /* 0x000fe200078e00ff */
[----:B------:R-:W-:Y:S01]  /*2180*/  ISETP.GE.OR P0, PT, R13, UR7, P0 ;  /* 0x000000070d007c0c */ /* 0x000fe20008706670 */
[----:B------:R-:W-:Y:S01]  /*2190*/  IMAD R4, R47, UR8, RZ ;  /* 0x000000082f047c24 */ /* 0x000fe2000f8e02ff */
[----:B------:R-:W-:Y:S01]  /*21a0*/  ULOP3.LUT UR38, UR38, UR6, URZ, 0x3c, !UPT ;  /* 0x0000000626267292 */ /* 0x000fe2000f8e3c3f */
[----:B------:R-:W-:Y:S01]  /*21b0*/  IMAD R0, R0, -0x40, R5 ;  /* 0xffffffc000007824 */ /* 0x000fe200078e0205 */
[----:B------:R-:W-:Y:S01]  /*21c0*/  LOP3.LUT R6, R45, 0x6, R6, 0xf8, !PT ;  /* 0x000000062d067812 */ /* 0x000fe200078ef806 */
[----:B------:R-:W-:Y:S01]  /*21d0*/  IMAD R15, R35, UR9, R4 ;  /* 0x00000009230f7c24 */ /* 0x000fe2000f8e0204 */
[----:B------:R-:W-:Y:S01]  /*21e0*/  LOP3.LUT R57, R10, R3, R9, 0xfe, !PT ;  /* 0x000000030a397212 */ /* 0x000fe200078efe09 */
[----:B------:R-:W-:Y:S01]  /*21f0*/  UIMAD UR39, UR4, -0x6, UR39 ;  /* 0xfffffffa042778a4 */ /* 0x000fe2000f8e0227 */
[----:B------:R-:W-:Y:S01]  /*2200*/  SHF.R.S32.HI R7, RZ, 0x1f, R6 ;  /* 0x0000001fff077819 */ /* 0x000fe20000011406 */
[----:B------:R-:W-:Y:S01]  /*2210*/  @UP1 ULOP3.LUT UR38, UR38, 0x1, UR4, 0x78, !UPT ;  /* 0x0000000126261892 */ /* 0x000fe2000f8e7804 */
[----:B------:R-:W-:Y:S01]  /*2220*/  IADD3 R3, -R13, UR7, R0 ;  /* 0x000000070d037c10 */ /* 0x000fe2000fffe100 */
[----:B------:R-:W-:-:S02]  /*2230*/  IMAD.IADD R2, R2, 0x1, -R45 ;  /* 0x0000000102027824 */ /* 0x000fc400078e0a2d */
[----:B------:R-:W-:-:S04]  /*2240*/  IMAD.WIDE.U32 R4, R35, UR8, R6 ;  /* 0x0000000823047c25 */ /* 0x000fc8000f8e0006 */
[----:B------:R-:W-:Y:S02]  /*2250*/  IMAD.IADD R9, R5, 0x1, R15 ;  /* 0x0000000105097824 */ /* 0x000fe400078e020f */
[----:B------:R-:W-:Y:S02]  /*2260*/  IMAD.MOV.U32 R0, RZ, RZ, -0x1 ;  /* 0xffffffffff007424 */ /* 0x000fe400078e00ff */
[----:B------:R-:W-:Y:S01]  /*2270*/  IMAD.MOV.U32 R8, RZ, RZ, R4 ;  /* 0x000000ffff087224 */ /* 0x000fe200078e0004 */
[----:B------:R-:W-:Y:S06]  /*2280*/  @P0 BRA `(.L_x_32) ;  /* 0x0000001400d00947 */ /* 0x000fec0003800000 */
[----:B------:R-:W0:Y:S01]  /*2290*/  LDC.64 R4, c[0x0][0x5c8] ;  /* 0x00017200ff047b82 */ /* 0x000e220000000a00 */
[----:B-----5:R-:W-:Y:S01]  /*22a0*/  FSETP.NEU.AND P1, PT, R34, RZ, PT ;  /* 0x000000ff2200720b */ /* 0x020fe20003f2d000 */
[----:B------:R-:W-:Y:S01]  /*22b0*/  BSSY B0, `(.L_x_32) ;  /* 0x0000171000007945 */ /* 0x000fe20003800000 */
[----:B------:R-:W-:-:S04]  /*22c0*/  ISETP.GT.AND P0, PT, R3, RZ, PT ;  /* 0x000000ff0300720c */ /* 0x000fc80003f04270 */
[----:B------:R-:W-:Y:S01]  /*22d0*/  ISETP.GT.AND P3, PT, R2, RZ, P0 ;  /* 0x000000ff0200720c */ /* 0x000fe20000764270 */
[-C--:B0-----:R-:W-:Y:S02]  /*22e0*/  IMAD R12, R11, R4.reuse, RZ ;  /* 0x000000040b0c7224 */ /* 0x081fe400078e02ff */
[----:B------:R-:W-:-:S04]  /*22f0*/  IMAD.WIDE.U32 R20, R57, R4, R8 ;  /* 0x0000000439147225 */ /* 0x000fc800078e0008 */
[----:B------:R-:W-:-:S04]  /*2300*/  IMAD R9, R57, R5, R12 ;  /* 0x0000000539097224 */ /* 0x000fc800078e020c */
[----:B------:R-:W-:Y:S01]  /*2310*/  IMAD.IADD R59, R21, 0x1, R9 ;  /* 0x00000001153b7824 */ /* 0x000fe200078e0209 */
[----:B------:R-:W-:Y:S06]  /*2320*/  @!P1 BRA `(.L_x_33) ;  /* 0x00000010000c9947 */ /* 0x000fec0003800000 */
[----:B------:R-:W0:Y:S01]  /*2330*/  LDC.64 R48, c[0x0][0x5b8] ;  /* 0x00016e00ff307b82 */ /* 0x000e220000000a00 */
[----:B------:R-:W-:-:S07]  /*2340*/  ULDC.64 UR4, c[0x0][0x5c0] ;  /* 0x0001700000047ab9 */ /* 0x000fce0000000a00 */
[----:B------:R-:W1:Y:S08]  /*2350*/  LDC.64 R52, c[0x0][0x5b0] ;  /* 0x00016c00ff347b82 */ /* 0x000e700000000a00 */
[----:B------:R-:W2:Y:S01]  /*2360*/  LDC.64 R54, c[0x0][0x5a8] ;  /* 0x00016a00ff367b82 */ /* 0x000ea20000000a00 */
[-C--:B0-----:R-:W-:Y:S02]  /*2370*/  IMAD R8, R47, R48.reuse, RZ ;  /* 0x000000302f087224 */ /* 0x081fe400078e02ff */
[----:B------:R-:W-:-:S04]  /*2380*/  IMAD.WIDE.U32 R44, R35, R48, R6 ;  /* 0x00000030232c7225 */ /* 0x000fc800078e0006 */
[----:B------:R-:W-:Y:S02]  /*2390*/  IMAD R49, R35, R49, R8 ;  /* 0x0000003123317224 */ /* 0x000fe400078e0208 */
[----:B-1----:R-:W-:Y:S02]  /*23a0*/  IMAD R10, R11, R52, RZ ;  /* 0x000000340b0a7224 */ /* 0x002fe400078e02ff */
[----:B------:R-:W-:Y:S02]  /*23b0*/  IMAD.IADD R11, R45, 0x1, R49 ;  /* 0x000000012d0b7824 */ /* 0x000fe400078e0231 */
[----:B------:R-:W-:Y:S02]  /*23c0*/  IMAD R51, R57, R53, R10 ;  /* 0x0000003539337224 */ /* 0x000fe400078e020a */
[----:B------:R-:W-:-:S04]  /*23d0*/  IMAD.MOV.U32 R10, RZ, RZ, R44 ;  /* 0x000000ffff0a7224 */ /* 0x000fc800078e002c */
[----:B------:R-:W-:-:S04]  /*23e0*/  IMAD.WIDE.U32 R8, R57, R52, R10 ;  /* 0x0000003439087225 */ /* 0x000fc800078e000a */
[----:B------:R-:W-:Y:S01]  /*23f0*/  IMAD.IADD R9, R9, 0x1, R51 ;  /* 0x0000000109097824 */ /* 0x000fe200078e0233 */
[----:B--2---:R-:W-:-:S04]  /*2400*/  LEA R12, P1, R8, R54, 0x1 ;  /* 0x00000036080c7211 */ /* 0x004fc800078208ff */
[----:B------:R-:W-:-:S05]  /*2410*/  LEA.HI.X R13, R8, R55, R9, 0x1, P1 ;  /* 0x00000037080d7211 */ /* 0x000fca00008f0c09 */
[----:B------:R-:W2:Y:S01]  /*2420*/  @P3 LDG.E.LTC128B.U16 R47, desc[UR36][R12.64] ;  /* 0x000000240c2f3981 */ /* 0x000ea2000c1e1520 */
[----:B------:R-:W-:Y:S01]  /*2430*/  LEA R8, P1, R20, UR4, 0x1 ;  /* 0x0000000414087c11 */ /* 0x000fe2000f8208ff */
[----:B------:R-:W-:Y:S01]  /*2440*/  IMAD.WIDE.U32 R14, R57, R52, R6 ;  /* 0x00000034390e7225 */ /* 0x000fe200078e0006 */
[----:B------:R-:W-:Y:S01]  /*2450*/  ISETP.GT.AND P0, PT, R2, 0x1, P0 ;  /* 0x000000010200780c */ /* 0x000fe20000704270 */
[----:B------:R-:W-:Y:S02]  /*2460*/  BSSY B1, `(.L_x_34) ;  /* 0x0000010000017945 */ /* 0x000fe40003800000 */
[----:B------:R-:W-:Y:S02]  /*2470*/  IMAD.IADD R15, R51, 0x1, R15 ;  /* 0x00000001330f7824 */ /* 0x000fe400078e020f */
[----:B------:R-:W-:-:S04]  /*2480*/  IMAD.WIDE.U32 R14, R35, R48, R14 ;  /* 0x00000030230e7225 */ /* 0x000fc800078e000e */
[----:B------:R-:W-:Y:S02]  /*2490*/  IMAD.IADD R15, R49, 0x1, R15 ;  /* 0x00000001310f7824 */ /* 0x000fe400078e020f */
[----:B--2---:R-:W-:-:S05]  /*24a0*/  HADD2.F32 R9, -RZ, R47.H0_H0 ;  /* 0x2000002fff097230 */ /* 0x004fca0000004100 */
[----:B------:R-:W-:-:S04]  /*24b0*/  FMUL R9, R9, R34 ;  /* 0x0000002209097220 */ /* 0x000fc80000400000 */
[----:B------:R-:W-:Y:S01]  /*24c0*/  FFMA R40, R40, R33, R9 ;  /* 0x0000002128287223 */ /* 0x000fe20000000009 */
[----:B------:R-:W-:Y:S02]  /*24d0*/  LEA.HI.X R9, R20, UR5, R59, 0x1, P1 ;  /* 0x0000000514097c11 */ /* 0x000fe400088f0c3b */
[C---:B------:R-:W-:Y:S02]  /*24e0*/  LEA R20, P1, R14.reuse, R54, 0x1 ;  /* 0x000000360e147211 */ /* 0x040fe400078208ff */
[----:B------:R-:W-:Y:S02]  /*24f0*/  F2FP.F16.F32.PACK_AB R40, RZ, R40 ;  /* 0x00000028ff28723e */ /* 0x000fe400000000ff */
[----:B------:R-:W-:Y:S01]  /*2500*/  LEA.HI.X R21, R14, R55, R15, 0x1, P1 ;  /* 0x000000370e157211 */ /* 0x000fe200008f0c0f */
[C---:B------:R-:W-:Y:S01]  /*2510*/  IMAD.SHL.U32 R14, R52.reuse, 0x8, RZ ;  /* 0x00000008340e7824 */ /* 0x040fe200078e00ff */
[----:B------:R-:W-:Y:S01]  /*2520*/  SHF.L.U64.HI R15, R52, 0x3, R53 ;  /* 0x00000003340f7819 */ /* 0x000fe20000010235 */
[----:B------:R0:W-:Y:S01]  /*2530*/  @P3 STG.E.U16 desc[UR36][R8.64], R40 ;  /* 0x0000002808003986 */ /* 0x0001e2000c101524 */
[----:B------:R-:W-:Y:S05]  /*2540*/  @!P0 BRA `(.L_x_35) ;  /* 0x0000000000048947 */ /* 0x000fea0003800000 */
[----:B------:R1:W5:Y:S02]  /*2550*/  LDG.E.LTC128B.U16 R47, desc[UR36][R20.64+0x2] ;  /* 0x00000224142f7981 */ /* 0x000364000c1e1520 */
.L_x_35:
[----:B------:R-:W-:Y:S05]  /*2560*/  BSYNC B1 ;  /* 0x0000000000017941 */ /* 0x000fea0003800000 */
.L_x_34:
[----:B-1---5:R-:W-:Y:S01]  /*2570*/  HADD2.F32 R21, -RZ, R47.H0_H0 ;  /* 0x2000002fff157230 */ /* 0x022fe20000004100 */
[----:B------:R-:W-:Y:S01]  /*2580*/  ISETP.GT.AND P1, PT, R3, 0x8, PT ;  /* 0x000000080300780c */ /* 0x000fe20003f24270 */
[----:B------:R-:W-:Y:S01]  /*2590*/  IMAD.WIDE.U32 R14, R57, R52, R14 ;  /* 0x00000034390e7225 */ /* 0x000fe200078e000e */
[----:B------:R-:W-:Y:S03]  /*25a0*/  BSSY B1, `(.L_x_36) ;  /* 0x000000d000017945 */ /* 0x000fe60003800000 */
[----:B------:R-:W-:Y:S01]  /*25b0*/  FMUL R10, R21, R34 ;  /* 0x00000022150a7220 */ /* 0x000fe20000400000 */
[----:B------:R-:W-:Y:S01]  /*25c0*/  ISETP.GT.AND P2, PT, R2, RZ, P1 ;  /* 0x000000ff0200720c */ /* 0x000fe20000f44270 */
[----:B------:R-:W-:Y:S01]  /*25d0*/  IMAD.IADD R51, R51, 0x1, R15 ;  /* 0x0000000133337824 */ /* 0x000fe200078e020f */
[----:B------:R-:W-:Y:S01]  /*25e0*/  IADD3 R44, P3, R44, R14, RZ ;  /* 0x0000000e2c2c7210 */ /* 0x000fe20007f7e0ff */
[----:B------:R-:W-:-:S04]  /*25f0*/  FFMA R10, R41, R33, R10 ;  /* 0x00000021290a7223 */ /* 0x000fc8000000000a */
[----:B------:R-:W-:Y:S01]  /*2600*/  IMAD.X R11, R51, 0x1, R11, P3 ;  /* 0x00000001330b7824 */ /* 0x000fe200018e060b */
[----:B------:R-:W-:Y:S02]  /*2610*/  F2FP.F16.F32.PACK_AB R20, RZ, R10 ;  /* 0x0000000aff14723e */ /* 0x000fe400000000ff */
[----:B------:R-:W-:-:S03]  /*2620*/  LEA R10, P3, R44, R54, 0x1 ;  /* 0x000000362c0a7211 */ /* 0x000fc600078608ff */
[----:B------:R1:W-:Y:S01]  /*2630*/  @P0 STG.E.U16 desc[UR36][R8.64+0x2], R20 ;  /* 0x0000021408000986 */ /* 0x0003e2000c101524 */
[----:B------:R-:W-:Y:S01]  /*2640*/  LEA.HI.X R11, R44, R55, R11, 0x1, P3 ;  /* 0x000000372c0b7211 */ /* 0x000fe200018f0c0b */
[----:B------:R-:W-:Y:S08]  /*2650*/  @!P2 BRA `(.L_x_37) ;  /* 0x000000000004a947 */ /* 0x000ff00003800000 */
[----:B------:R2:W5:Y:S02]  /*2660*/  LDG.E.LTC128B.U16 R47, desc[UR36][R10.64] ;  /* 0x000000240a2f7981 */ /* 0x000564000c1e1520 */
.L_x_37:
[----:B------:R-:W-:Y:S05]  /*2670*/  BSYNC B1 ;  /* 0x0000000000017941 */ /* 0x000fea0003800000 */
.L_x_36:
[----:B-----5:R-:W-:Y:S01]  /*2680*/  HADD2.F32 R15, -RZ, R47.H0_H0 ;  /* 0x2000002fff0f7230 */ /* 0x020fe20000004100 */
[----:B------:R-:W-:Y:S01]  /*2690*/  IADD3 R14, P0, R6, R14, RZ ;  /* 0x0000000e060e7210 */ /* 0x000fe20007f1e0ff */
[----:B------:R-:W-:Y:S01]  /*26a0*/  BSSY B1, `(.L_x_38) ;  /* 0x0000010000017945 */ /* 0x000fe20003800000 */
[----:B------:R-:W-:Y:S02]  /*26b0*/  ISETP.GT.AND P1, PT, R2, 0x1, P1 ;  /* 0x000000010200780c */ /* 0x000fe40000f24270 */
[----:B------:R-:W-:Y:S01]  /*26c0*/  FMUL R21, R15, R34 ;  /* 0x000000220f157220 */ /* 0x000fe20000400000 */
[----:B------:R-:W-:Y:S01]  /*26d0*/  IMAD.X R15, R7, 0x1, R51, P0 ;  /* 0x00000001070f7824 */ /* 0x000fe200000e0633 */
[----:B------:R-:W-:Y:S02]  /*26e0*/  LEA R6, P0, R4, R8, 0x4 ;  /* 0x0000000804067211 */ /* 0x000fe400078020ff */
[----:B------:R-:W-:Y:S01]  /*26f0*/  FFMA R21, R42, R33, R21 ;  /* 0x000000212a157223 */ /* 0x000fe20000000015 */
[----:B------:R-:W-:Y:S01]  /*2700*/  IMAD.WIDE.U32 R14, R35, R48, R14 ;  /* 0x00000030230e7225 */ /* 0x000fe200078e000e */
[----:B------:R-:W-:-:S03]  /*2710*/  LEA.HI.X R7, R4, R9, R5, 0x4, P0 ;  /* 0x0000000904077211 */ /* 0x000fc600000f2405 */
[----:B------:R-:W-:Y:S01]  /*2720*/  F2FP.F16.F32.PACK_AB R21, RZ, R21 ;  /* 0x00000015ff15723e */ /* 0x000fe200000000ff */
[----:B------:R-:W-:Y:S01]  /*2730*/  IMAD.IADD R15, R49, 0x1, R15 ;  /* 0x00000001310f7824 */ /* 0x000fe200078e020f */
[C---:B-1----:R-:W-:Y:S02]  /*2740*/  LEA R20, P0, R14.reuse, R54, 0x1 ;  /* 0x000000360e147211 */ /* 0x042fe400078008ff */
[----:B------:R-:W-:Y:S02]  /*2750*/  PRMT R35, R21, 0x7610, R35 ;  /* 0x0000761015237816 */ /* 0x000fe40000000023 */
[----:B------:R-:W-:-:S03]  /*2760*/  LEA.HI.X R21, R14, R55, R15, 0x1, P0 ;  /* 0x000000370e157211 */ /* 0x000fc600000f0c0f */
[----:B------:R1:W-:Y:S01]  /*2770*/  @P2 STG.E.U16 desc[UR36][R6.64], R35 ;  /* 0x0000002306002986 */ /* 0x0003e2000c101524 */
[----:B------:R-:W-:Y:S05]  /*2780*/  @!P1 BRA `(.L_x_39) ;  /* 0x0000000000049947 */ /* 0x000fea0003800000 */
[----:B------:R3:W5:Y:S02]  /*2790*/  LDG.E.LTC128B.U16 R47, desc[UR36][R20.64+0x2] ;  /* 0x00000224142f7981 */ /* 0x000764000c1e1520 */
.L_x_39:
[----:B------:R-:W-:Y:S05]  /*27a0*/  BSYNC B1 ;  /* 0x0000000000017941 */ /* 0x000fea0003800000 */
.L_x_38:
[----:B-----5:R-:W-:Y:S01]  /*27b0*/  HADD2.F32 R15, -RZ, R47.H0_H0 ;  /* 0x2000002fff0f7230 */ /* 0x020fe20000004100 */
[----:B------:R-:W-:Y:S01]  /*27c0*/  ISETP.GT.AND P0, PT, R3, 0x80, PT ;  /* 0x000000800300780c */ /* 0x000fe20003f04270 */
[C---:B------:R-:W-:Y:S01]  /*27d0*/  IMAD.SHL.U32 R49, R52.reuse, 0x100, RZ ;  /* 0x0000010034317824 */ /* 0x040fe200078e00ff */
[----:B------:R-:W-:Y:S02]  /*27e0*/  SHF.L.U64.HI R51, R52, 0x8, R53 ;  /* 0x0000000834337819 */ /* 0x000fe40000010235 */
[----:B------:R-:W-:Y:S01]  /*27f0*/  FMUL R14, R15, R34 ;  /* 0x000000220f0e7220 */ /* 0x000fe20000400000 */
[----:B------:R-:W-:-:S03]  /*2800*/  ISETP.GT.AND P2, PT, R2, RZ, P0 ;  /* 0x000000ff0200720c */ /* 0x000fc60000744270 */
[----:B------:R-:W-:Y:S01]  /*2810*/  FFMA R43, R43, R33, R14 ;  /* 0x000000212b2b7223 */ /* 0x000fe2000000000e */
[----:B------:R-:W-:-:S04]  /*2820*/  IADD3 R14, P3, R49, R12, RZ ;  /* 0x0000000c310e7210 */ /* 0x000fc80007f7e0ff */
[----:B------:R-:W-:Y:S01]  /*2830*/  F2FP.F16.F32.PACK_AB R43, RZ, R43 ;  /* 0x0000002bff2b723e */ /* 0x000fe200000000ff */
[----:B------:R-:W-:-:S03]  /*2840*/  IMAD.X R15, R51, 0x1, R13, P3 ;  /* 0x00000001330f7824 */ /* 0x000fc600018e060d */
[----:B---3--:R-:W-:-:S05]  /*2850*/  PRMT R20, R43, 0x7610, R20 ;  /* 0x000076102b147816 */ /* 0x008fca0000000014 */
[----:B------:R3:W-:Y:S04]  /*2860*/  @P1 STG.E.U16 desc[UR36][R6.64+0x2], R20 ;  /* 0x0000021406001986 */ /* 0x0007e8000c101524 */
[----:B------:R-:W4:Y:S01]  /*2870*/  @P2 LDG.E.LTC128B.U16 R47, desc[UR36][R14.64] ;  /* 0x000000240e2f2981 */ /* 0x000f22000c1e1520 */
[----:B------:R-:W-:Y:S01]  /*2880*/  IMAD.SHL.U32 R43, R4, 0x100, RZ ;  /* 0x00000100042b7824 */ /* 0x000fe200078e00ff */
[----:B------:R-:W-:Y:S02]  /*2890*/  LOP3.LUT R41, R49, 0x2, RZ, 0xfc, !PT ;  /* 0x0000000231297812 */ /* 0x000fe400078efcff */
[----:B------:R-:W-:Y:S02]  /*28a0*/  ISETP.GT.AND P0, PT, R2, 0x1, P0 ;  /* 0x000000010200780c */ /* 0x000fe40000704270 */
[----:B------:R-:W-:-:S02]  /*28b0*/  SHF.L.U64.HI R45, R4, 0x8, R5 ;  /* 0x00000008042d7819 */ /* 0x000fc40000010205 */
[----:B------:R-:W-:Y:S02]  /*28c0*/  IADD3 R4, P1, R43, R8, RZ ;  /* 0x000000082b047210 */ /* 0x000fe40007f3e0ff */
[----:B------:R-:W-:-:S03]  /*28d0*/  IADD3 R12, P3, R41, R12, RZ ;  /* 0x0000000c290c7210 */ /* 0x000fc60007f7e0ff */
[----:B------:R-:W-:Y:S02]  /*28e0*/  IMAD.X R5, R45, 0x1, R9, P1 ;  /* 0x000000012d057824 */ /* 0x000fe400008e0609 */
[----:B------:R-:W-:Y:S02]  /*28f0*/  IMAD.X R13, R51, 0x1, R13, P3 ;  /* 0x00000001330d7824 */ /* 0x000fe400018e060d */
[----:B----4-:R-:W-:-:S05]  /*2900*/  HADD2.F32 R21, -RZ, R47.H0_H0 ;  /* 0x2000002fff157230 */ /* 0x010fca0000004100 */
[----:B------:R-:W-:-:S04]  /*2910*/  FMUL R21, R21, R34 ;  /* 0x0000002215157220 */ /* 0x000fc80000400000 */
[----:B------:R-:W-:-:S05]  /*2920*/  FFMA R21, R36, R33, R21 ;  /* 0x0000002124157223 */ /* 0x000fca0000000015 */
[----:B------:R-:W-:-:S04]  /*2930*/  F2FP.F16.F32.PACK_AB R21, RZ, R21 ;  /* 0x00000015ff15723e */ /* 0x000fc800000000ff */
[----:B------:R-:W-:-:S05]  /*2940*/  PRMT R36, R21, 0x7610, R36 ;  /* 0x0000761015247816 */ /* 0x000fca0000000024 */
[----:B------:R4:W-:Y:S04]  /*2950*/  @P2 STG.E.U16 desc[UR36][R4.64], R36 ;  /* 0x0000002404002986 */ /* 0x0009e8000c101524 */
[----:B------:R-:W2:Y:S01]  /*2960*/  @P0 LDG.E.LTC128B.U16 R47, desc[UR36][R12.64] ;  /* 0x000000240c2f0981 */ /* 0x000ea2000c1e1520 */
[----:B-1----:R-:W-:Y:S01]  /*2970*/  LOP3.LUT R35, R43, 0x2, RZ, 0xfc, !PT ;  /* 0x000000022b237812 */ /* 0x002fe200078efcff */
[----:B------:R-:W-:Y:S01]  /*2980*/  BSSY B1, `(.L_x_40) ;  /* 0x000000e000017945 */ /* 0x000fe20003800000 */
[----:B------:R-:W-:Y:S02]  /*2990*/  ISETP.GT.AND P1, PT, R3, 0x88, PT ;  /* 0x000000880300780c */ /* 0x000fe40003f24270 */
[----:B0-----:R-:W-:Y:S02]  /*29a0*/  IADD3 R8, P3, R35, R8, RZ ;  /* 0x0000000823087210 */ /* 0x001fe40007f7e0ff */
[----:B------:R-:W-:-:S03]  /*29b0*/  ISETP.GT.AND P2, PT, R2, RZ, P1 ;  /* 0x000000ff0200720c */ /* 0x000fc60000f44270 */
[----:B------:R-:W-:Y:S02]  /*29c0*/  IMAD.X R9, R45, 0x1, R9, P3 ;  /* 0x000000012d097824 */ /* 0x000fe400018e0609 */
[----:B--2---:R-:W-:-:S05]  /*29d0*/  HADD2.F32 R21, -RZ, R47.H0_H0 ;  /* 0x2000002fff157230 */ /* 0x004fca0000004100 */
[----:B---3--:R-:W-:-:S04]  /*29e0*/  FMUL R20, R21, R34 ;  /* 0x0000002215147220 */ /* 0x008fc80000400000 */
[----:B------:R-:W-:-:S05]  /*29f0*/  FFMA R20, R37, R33, R20 ;  /* 0x0000002125147223 */ /* 0x000fca0000000014 */
[----:B------:R-:W-:Y:S02]  /*2a00*/  F2FP.F16.F32.PACK_AB R13, RZ, R20 ;  /* 0x00000014ff0d723e */ /* 0x000fe400000000ff */
[----:B------:R-:W-:-:S03]  /*2a10*/  IADD3 R20, P3, R49, R10, RZ ;  /* 0x0000000a31147210 */ /* 0x000fc60007f7e0ff */
[----:B------:R4:W-:Y:S02]  /*2a20*/  @P0 STG.E.U16 desc[UR36][R8.64], R13 ;  /* 0x0000000d08000986 */ /* 0x0009e4000c101524 */
[----:B------:R-:W-:Y:S01]  /*2a30*/  IMAD.X R21, R51, 0x1, R11, P3 ;  /* 0x0000000133157824 */ /* 0x000fe200018e060b */
[----:B------:R-:W-:Y:S07]  /*2a40*/  @!P2 BRA `(.L_x_41) ;  /* 0x000000000004a947 */ /* 0x000fee0003800000 */
[----:B------:R0:W5:Y:S02]  /*2a50*/  LDG.E.LTC128B.U16 R47, desc[UR36][R20.64] ;  /* 0x00000024142f7981 */ /* 0x000164000c1e1520 */
.L_x_41:
[----:B------:R-:W-:Y:S05]  /*2a60*/  BSYNC B1 ;  /* 0x0000000000017941 */ /* 0x000fea0003800000 */
.L_x_40:
[----:B----45:R-:W-:Y:S01]  /*2a70*/  HADD2.F32 R9, -RZ, R47.H0_H0 ;  /* 0x2000002fff097230 */ /* 0x030fe20000004100 */
[----:B------:R-:W-:Y:S01]  /*2a80*/  IADD3 R8, P3, R43, R6, RZ ;  /* 0x000000062b087210 */ /* 0x000fe20007f7e0ff */
[----:B------:R-:W-:Y:S01]  /*2a90*/  BSSY B1, `(.L_x_42) ;  /* 0x000000b000017945 */ /* 0x000fe20003800000 */
[----:B------:R-:W-:Y:S02]  /*2aa0*/  ISETP.GT.AND P0, PT, R2, 0x1, P1 ;  /* 0x000000010200780c */ /* 0x000fe40000f04270 */
[----:B------:R-:W-:Y:S01]  /*2ab0*/  FMUL R9, R9, R34 ;  /* 0x0000002209097220 */ /* 0x000fe20000400000 */
[----:B------:R-:W-:-:S03]  /*2ac0*/  IADD3 R10, P1, R41, R10, RZ ;  /* 0x0000000a290a7210 */ /* 0x000fc60007f3e0ff */
[----:B------:R-:W-:Y:S02]  /*2ad0*/  FFMA R9, R38, R33, R9 ;  /* 0x0000002126097223 */ /* 0x000fe40000000009 */
[----:B------:R-:W-:-:S03]  /*2ae0*/  IMAD.X R11, R51, 0x1, R11, P1 ;  /* 0x00000001330b7824 */ /* 0x000fc600008e060b */
[----:B------:R-:W-:Y:S01]  /*2af0*/  F2FP.F16.F32.PACK_AB R12, RZ, R9 ;  /* 0x00000009ff0c723e */ /* 0x000fe200000000ff */
[----:B------:R-:W-:-:S05]  /*2b00*/  IMAD.X R9, R45, 0x1, R7, P3 ;  /* 0x000000012d097824 */ /* 0x000fca00018e0607 */
[----:B------:R1:W-:Y:S01]  /*2b10*/  @P2 STG.E.U16 desc[UR36][R8.64], R12 ;  /* 0x0000000c08002986 */ /* 0x0003e2000c101524 */
[----:B------:R-:W-:Y:S05]  /*2b20*/  @!P0 BRA `(.L_x_43) ;  /* 0x0000000000048947 */ /* 0x000fea0003800000 */
[----:B------:R2:W5:Y:S02]  /*2b30*/  LDG.E.LTC128B.U16 R47, desc[UR36][R10.64] ;  /* 0x000000240a2f7981 */ /* 0x000564000c1e1520 */
.L_x_43:
[----:B------:R-:W-:Y:S05]  /*2b40*/  BSYNC B1 ;  /* 0x0000000000017941 */ /* 0x000fea0003800000 */
.L_x_42:
[----:B--2--5:R-:W-:Y:S01]  /*2b50*/  HADD2.F32 R11, -RZ, R47.H0_H0 ;  /* 0x2000002fff0b7230 */ /* 0x024fe20000004100 */
[----:B------:R-:W-:Y:S01]  /*2b60*/  IADD3 R6, P3, R35, R6, RZ ;  /* 0x0000000623067210 */ /* 0x000fe20007f7e0ff */
[----:B------:R-:W-:Y:S01]  /*2b70*/  BSSY B1, `(.L_x_44) ;  /* 0x000000d000017945 */ /* 0x000fe20003800000 */
[----:B------:R-:W-:Y:S02]  /*2b80*/  ISETP.GT.AND P1, PT, R3, 0x100, PT ;  /* 0x000001000300780c */ /* 0x000fe40003f24270 */
[----:B------:R-:W-:Y:S01]  /*2b90*/  FMUL R10, R11, R34 ;  /* 0x000000220b0a7220 */ /* 0x000fe20000400000 */
[----:B------:R-:W-:Y:S01]  /*2ba0*/  IMAD.X R7, R45, 0x1, R7, P3 ;  /* 0x000000012d077824 */ /* 0x000fe200018e0607 */
[----:B------:R-:W-:Y:S02]  /*2bb0*/  ISETP.GT.AND P2, PT, R2, RZ, P1 ;  /* 0x000000ff0200720c */ /* 0x000fe40000f44270 */
[----:B------:R-:W-:-:S05]  /*2bc0*/  FFMA R10, R39, R33, R10 ;  /* 0x00000021270a7223 */ /* 0x000fca000000000a */
[----:B------:R-:W-:Y:S02]  /*2bd0*/  F2FP.F16.F32.PACK_AB R11, RZ, R10 ;  /* 0x0000000aff0b723e */ /* 0x000fe400000000ff */
[----:B------:R-:W-:Y:S02]  /*2be0*/  IADD3 R10, P3, R14, R49, RZ ;  /* 0x000000310e0a7210 */ /* 0x000fe40007f7e0ff */
[----:B-1----:R-:W-:-:S03]  /*2bf0*/  PRMT R12, R11, 0x7610, R12 ;  /* 0x000076100b0c7816 */ /* 0x002fc6000000000c */
[----:B------:R-:W-:Y:S02]  /*2c00*/  IMAD.X R11, R15, 0x1, R51, P3 ;  /* 0x000000010f0b7824 */ /* 0x000fe400018e0633 */
[----:B------:R1:W-:Y:S01]  /*2c10*/  @P0 STG.E.U16 desc[UR36][R6.64], R12 ;  /* 0x0000000c06000986 */ /* 0x0003e2000c101524 */
[----:B------:R-:W-:Y:S05]  /*2c20*/  @!P2 BRA `(.L_x_45) ;  /* 0x000000000004a947 */ /* 0x000fea0003800000 */
[----:B------:R2:W5:Y:S02]  /*2c30*/  LDG.E.LTC128B.U16 R47, desc[UR36][R10.64] ;  /* 0x000000240a2f7981 */ /* 0x000564000c1e1520 */
.L_x_45:
[----:B------:R-:W-:Y:S05]  /*2c40*/  BSYNC B1 ;  /* 0x0000000000017941 */ /* 0x000fea0003800000 */
.L_x_44:
[----:B-1---5:R-:W-:Y:S01]  /*2c50*/  HADD2.F32 R7, -RZ, R47.H0_H0 ;  /* 0x2000002fff077230 */ /* 0x022fe20000004100 */
[----:B------:R-:W-:Y:S01]  /*2c60*/  IADD3 R6, P3, R4, R43, RZ ;  /* 0x0000002b04067210 */ /* 0x000fe20007f7e0ff */
[----:B------:R-:W-:Y:S01]  /*2c70*/  BSSY B1, `(.L_x_46) ;  /* 0x000000c000017945 */ /* 0x000fe20003800000 */
[----:B------:R-:W-:Y:S02]  /*2c80*/  ISETP.GT.AND P0, PT, R2, 0x1, P1 ;  /* 0x000000010200780c */ /* 0x000fe40000f04270 */
[----:B------:R-:W-:Y:S01]  /*2c90*/  FMUL R7, R7, R34 ;  /* 0x0000002207077220 */ /* 0x000fe20000400000 */
[----:B------:R-:W-:-:S03]  /*2ca0*/  IADD3 R12, P1, R41, R14, RZ ;  /* 0x0000000e290c7210 */ /* 0x000fc60007f3e0ff */
[----:B------:R-:W-:-:S05]  /*2cb0*/  FFMA R7, R28, R33, R7 ;  /* 0x000000211c077223 */ /* 0x000fca0000000007 */
[----:B------:R-:W-:Y:S01]  /*2cc0*/  F2FP.F16.F32.PACK_AB R13, RZ, R7 ;  /* 0x00000007ff0d723e */ /* 0x000fe200000000ff */
[----:B------:R-:W-:-:S03]  /*2cd0*/  IMAD.X R7, R5, 0x1, R45, P3 ;  /* 0x0000000105077824 */ /* 0x000fc600018e062d */
[----:B------:R-:W-:Y:S01]  /*2ce0*/  PRMT R14, R13, 0x7610, R14 ;  /* 0x000076100d0e7816 */ /* 0x000fe2000000000e */
[----:B------:R-:W-:-:S04]  /*2cf0*/  IMAD.X R13, R15, 0x1, R51, P1 ;  /* 0x000000010f0d7824 */ /* 0x000fc800008e0633 */
[----:B------:R1:W-:Y:S01]  /*2d00*/  @P2 STG.E.U16 desc[UR36][R6.64], R14 ;  /* 0x0000000e06002986 */ /* 0x0003e2000c101524 */
[----:B------:R-:W-:Y:S05]  /*2d10*/  @!P0 BRA `(.L_x_47) ;  /* 0x0000000000048947 */ /* 0x000fea0003800000 */
[----:B------:R3:W5:Y:S02]  /*2d20*/  LDG.E.LTC128B.U16 R47, desc[UR36][R12.64] ;  /* 0x000000240c2f7981 */ /* 0x000764000c1e1520 */
.L_x_47:
[----:B------:R-:W-:Y:S05]  /*2d30*/  BSYNC B1 ;  /* 0x0000000000017941 */ /* 0x000fea0003800000 */
.L_x_46:
[----:B---3-5:R-:W-:Y:S01]  /*2d40*/  HADD2.F32 R13, -RZ, R47.H0_H0 ;  /* 0x2000002fff0d7230 */ /* 0x028fe20000004100 */
        /* <DEDUP_REMOVED lines=14> */
.L_x_49:
[----:B------:R-:W-:Y:S05]  /*2e30*/  BSYNC B1 ;  /* 0x0000000000017941 */ /* 0x000fea0003800000 */
.L_x_48:
        /* <DEDUP_REMOVED lines=9> */
[----:B0-----:R-:W-:Y:S01]  /*2ed0*/  PRMT R20, R15, 0x7610, R20 ;  /* 0x000076100f147816 */ /* 0x001fe20000000014 */
[----:B------:R-:W-:-:S04]  /*2ee0*/  IMAD.X R15, R21, 0x1, R51, P1 ;  /* 0x00000001150f7824 */ /* 0x000fc800008e0633 */
[----:B------:R0:W-:Y:S01]  /*2ef0*/  @P2 STG.E.U16 desc[UR36][R4.64], R20 ;  /* 0x0000001404002986 */ /* 0x0001e2000c101524 */
[----:B------:R-:W-:Y:S05]  /*2f00*/  @!P0 BRA `(.L_x_51) ;  /* 0x0000000000048947 */ /* 0x000fea0003800000 */
[----:B------:R1:W5:Y:S02]  /*2f10*/  LDG.E.LTC128B.U16 R47, desc[UR36][R14.64] ;  /* 0x000000240e2f7981 */ /* 0x000364000c1e1520 */
.L_x_51:
[----:B------:R-:W-:Y:S05]  /*2f20*/  BSYNC B1 ;  /* 0x0000000000017941 */ /* 0x000fea0003800000 */
.L_x_50:
[----:B-1---5:R-:W-:Y:S01]  /*2f30*/  HADD2.F32 R15, -RZ, R47.H0_H0 ;  /* 0x2000002fff0f7230 */ /* 0x022fe20000004100 */
[----:B------:R-:W-:Y:S01]  /*2f40*/  IADD3 R8, P3, R8, R35, RZ ;  /* 0x0000002308087210 */ /* 0x000fe20007f7e0ff */
[----:B------:R-:W-:Y:S01]  /*2f50*/  BSSY B1, `(.L_x_52) ;  /* 0x000000c000017945 */ /* 0x000fe20003800000 */
[----:B------:R-:W-:Y:S02]  /*2f60*/  ISETP.GT.AND P1, PT, R3, 0x180, PT ;  /* 0x000001800300780c */ /* 0x000fe40003f24270 */
[----:B------:R-:W-:Y:S01]  /*2f70*/  FMUL R14, R15, R34 ;  /* 0x000000220f0e7220 */ /* 0x000fe20000400000 */
[----:B------:R-:W-:Y:S01]  /*2f80*/  IMAD.X R9, R9, 0x1, R45, P3 ;  /* 0x0000000109097824 */ /* 0x000fe200018e062d */
[----:B------:R-:W-:Y:S02]  /*2f90*/  ISETP.GT.AND P2, PT, R2, RZ, P1 ;  /* 0x000000ff0200720c */ /* 0x000fe40000f44270 */
[----:B------:R-:W-:-:S05]  /*2fa0*/  FFMA R14, R31, R33, R14 ;  /* 0x000000211f0e7223 */ /* 0x000fca000000000e */
[----:B------:R-:W-:-:S05]  /*2fb0*/  F2FP.F16.F32.PACK_AB R14, RZ, R14 ;  /* 0x0000000eff0e723e */ /* 0x000fca00000000ff */
[----:B------:R1:W-:Y:S01]  /*2fc0*/  @P0 STG.E.U16 desc[UR36][R8.64], R14 ;  /* 0x0000000e08000986 */ /* 0x0003e2000c101524 */
[----:B------:R-:W-:Y:S05]  /*2fd0*/  @!P2 BRA `(.L_x_53) ;  /* 0x00000000000ca947 */ /* 0x000fea0003800000 */
[----:B-1----:R-:W-:-:S05]  /*2fe0*/  IADD3 R8, P0, R10, R49, RZ ;  /* 0x000000310a087210 */ /* 0x002fca0007f1e0ff */
[----:B------:R-:W-:-:S05]  /*2ff0*/  IMAD.X R9, R11, 0x1, R51, P0 ;  /* 0x000000010b097824 */ /* 0x000fca00000e0633 */
[----:B------:R4:W5:Y:S03]  /*3000*/  LDG.E.LTC128B.U16 R47, desc[UR36][R8.64] ;  /* 0x00000024082f7981 */ /* 0x000966000c1e1520 */
.L_x_53:
[----:B------:R-:W-:Y:S05]  /*3010*/  BSYNC B1 ;  /* 0x0000000000017941 */ /* 0x000fea0003800000 */
.L_x_52:
[----:B-1--45:R-:W-:Y:S01]  /*3020*/  HADD2.F32 R9, -RZ, R47.H0_H0 ;  /* 0x2000002fff097230 */ /* 0x032fe20000004100 */
[----:B------:R-:W-:Y:S01]  /*3030*/  IADD3 R8, P3, R6, R43, RZ ;  /* 0x0000002b06087210 */ /* 0x000fe20007f7e0ff */
[----:B------:R-:W-:Y:S01]  /*3040*/  BSSY B1, `(.L_x_54) ;  /* 0x000000b000017945 */ /* 0x000fe20003800000 */
[----:B------:R-:W-:Y:S02]  /*3050*/  ISETP.GT.AND P0, PT, R2, 0x1, P1 ;  /* 0x000000010200780c */ /* 0x000fe40000f04270 */
[----:B------:R-:W-:Y:S01]  /*3060*/  FMUL R9, R9, R34 ;  /* 0x0000002209097220 */ /* 0x000fe20000400000 */
[----:B--2---:R-:W-:-:S03]  /*3070*/  IADD3 R10, P1, R10, R41, RZ ;  /* 0x000000290a0a7210 */ /* 0x004fc60007f3e0ff */
[----:B------:R-:W-:Y:S02]  /*3080*/  FFMA R9, R24, R33, R9 ;  /* 0x0000002118097223 */ /* 0x000fe40000000009 */
[----:B------:R-:W-:-:S03]  /*3090*/  IMAD.X R11, R11, 0x1, R51, P1 ;  /* 0x000000010b0b7824 */ /* 0x000fc600008e0633 */
[----:B------:R-:W-:Y:S01]  /*30a0*/  F2FP.F16.F32.PACK_AB R14, RZ, R9 ;  /* 0x00000009ff0e723e */ /* 0x000fe200000000ff */
[----:B------:R-:W-:-:S05]  /*30b0*/  IMAD.X R9, R7, 0x1, R45, P3 ;  /* 0x0000000107097824 */ /* 0x000fca00018e062d */
[----:B------:R1:W-:Y:S01]  /*30c0*/  @P2 STG.E.U16 desc[UR36][R8.64], R14 ;  /* 0x0000000e08002986 */ /* 0x0003e2000c101524 */
[----:B------:R-:W-:Y:S05]  /*30d0*/  @!P0 BRA `(.L_x_55) ;  /* 0x0000000000048947 */ /* 0x000fea0003800000 */
[----:B------:R2:W5:Y:S02]  /*30e0*/  LDG.E.LTC128B.U16 R47, desc[UR36][R10.64] ;  /* 0x000000240a2f7981 */ /* 0x000564000c1e1520 */
.L_x_55:
[----:B------:R-:W-:Y:S05]  /*30f0*/  BSYNC B1 ;  /* 0x0000000000017941 */ /* 0x000fea0003800000 */
.L_x_54:
        /* <DEDUP_REMOVED lines=14> */
.L_x_57:
[----:B------:R-:W-:Y:S05]  /*31e0*/  BSYNC B1 ;  /* 0x0000000000017941 */ /* 0x000fea0003800000 */
.L_x_56:
[----:B-----5:R-:W-:Y:S01]  /*31f0*/  HADD2.F32 R3, -RZ, R47.H0_H0 ;  /* 0x2000002fff037230 */ /* 0x020fe20000004100 */
[----:B------:R-:W-:Y:S01]  /*3200*/  ISETP.GT.AND P1, PT, R2, 0x1, P1 ;  /* 0x000000010200780c */ /* 0x000fe20000f24270 */
[----:B------:R-:W-:Y:S01]  /*3210*/  BSSY B1, `(.L_x_58) ;  /* 0x000000b000017945 */ /* 0x000fe20003800000 */
[----:B-1--4-:R-:W-:Y:S02]  /*3220*/  IADD3 R6, P0, R4, R43, RZ ;  /* 0x0000002b04067210 */ /* 0x012fe40007f1e0ff */
[----:B------:R-:W-:-:S03]  /*3230*/  FMUL R3, R3, R34 ;  /* 0x0000002203037220 */ /* 0x000fc60000400000 */
[----:B------:R-:W-:Y:S02]  /*3240*/  IMAD.X R7, R5, 0x1, R45, P0 ;  /* 0x0000000105077824 */ /* 0x000fe400000e062d */
[----:B------:R-:W-:Y:S01]  /*3250*/  FFMA R3, R26, R33, R3 ;  /* 0x000000211a037223 */ /* 0x000fe20000000003 */
[----:B------:R-:W-:-:S04]  /*3260*/  IADD3 R2, P0, R12, R41, RZ ;  /* 0x000000290c027210 */ /* 0x000fc80007f1e0ff */
[----:B------:R-:W-:-:S05]  /*3270*/  F2FP.F16.F32.PACK_AB R3, RZ, R3 ;  /* 0x00000003ff03723e */ /* 0x000fca00000000ff */
[----:B------:R1:W-:Y:S02]  /*3280*/  @P3 STG.E.U16 desc[UR36][R6.64], R3 ;  /* 0x0000000306003986 */ /* 0x0003e4000c101524 */
[----:B-1----:R-:W-:Y:S01]  /*3290*/  IMAD.X R3, R13, 0x1, R51, P0 ;  /* 0x000000010d037824 */ /* 0x002fe200000e0633 */
[----:B------:R-:W-:Y:S06]  /*32a0*/  @!P1 BRA `(.L_x_59) ;  /* 0x0000000000049947 */ /* 0x000fec0003800000 */
[----:B------:R1:W5:Y:S02]  /*32b0*/  LDG.E.LTC128B.U16 R47, desc[UR36][R2.64] ;  /* 0x00000024022f7981 */ /* 0x000364000c1e1520 */
.L_x_59:
[----:B------:R-:W-:Y:S05]  /*32c0*/  BSYNC B1 ;  /* 0x0000000000017941 */ /* 0x000fea0003800000 */
.L_x_58:
[----:B------:R-:W-:Y:S05]  /*32d0*/  @!P1 BRA `(.L_x_60) ;  /* 0x0000000400b89947 */ /* 0x000fea0003800000 */
[----:B-----5:R-:W-:-:S05]  /*32e0*/  HADD2.F32 R47, -RZ, R47.H0_H0 ;  /* 0x2000002fff2f7230 */ /* 0x020fca0000004100 */
[----:B-1----:R-:W-:-:S04]  /*32f0*/  FMUL R2, R47, R34 ;  /* 0x000000222f027220 */ /* 0x002fc80000400000 */
[----:B------:R-:W-:Y:S01]  /*3300*/  FFMA R27, R27, R33, R2 ;  /* 0x000000211b1b7223 */ /* 0x000fe20000000002 */
[----:B------:R-:W-:-:S04]  /*3310*/  IADD3 R2, P0, R4, R35, RZ ;  /* 0x0000002304027210 */ /* 0x000fc80007f1e0ff */
[----:B------:R-:W-:Y:S01]  /*3320*/  F2FP.F16.F32.PACK_AB R27, RZ, R27 ;  /* 0x0000001bff1b723e */ /* 0x000fe200000000ff */
[----:B------:R-:W-:-:S05]  /*3330*/  IMAD.X R3, R5, 0x1, R45, P0 ;  /* 0x0000000105037824 */ /* 0x000fca00000e062d */
[----:B------:R4:W-:Y:S01]  /*3340*/  STG.E.U16 desc[UR36][R2.64], R27 ;  /* 0x0000001b02007986 */ /* 0x0009e2000c101524 */
[----:B------:R-:W-:Y:S05]  /*3350*/  BRA `(.L_x_60) ;  /* 0x0000000400987947 */ /* 0x000fea0003800000 */
.L_x_33:
[----:B------:R-:W-:Y:S01]  /*3360*/  ULDC.64 UR4, c[0x0][0x5c0] ;  /* 0x0001700000047ab9 */ /* 0x000fe20000000a00 */
[-C--:B------:R-:W-:Y:S01]  /*3370*/  FMUL R40, R40, R33.reuse ;  /* 0x0000002128287220 */ /* 0x080fe20000400000 */
[----:B------:R-:W-:Y:S01]  /*3380*/  LEA R6, P1, R20, UR4, 0x1 ;  /* 0x0000000414067c11 */ /* 0x000fe2000f8208ff */
[-C--:B------:R-:W-:Y:S01]  /*3390*/  FMUL R41, R41, R33.reuse ;  /* 0x0000002129297220 */ /* 0x080fe20000400000 */
[----:B------:R-:W-:Y:S01]  /*33a0*/  ISETP.GT.AND P2, PT, R3, 0x8, PT ;  /* 0x000000080300780c */ /* 0x000fe20003f44270 */
[-C--:B------:R-:W-:Y:S01]  /*33b0*/  FMUL R42, R42, R33.reuse ;  /* 0x000000212a2a7220 */ /* 0x080fe20000400000 */
[----:B------:R-:W-:Y:S01]  /*33c0*/  LEA.HI.X R7, R20, UR5, R59, 0x1, P1 ;  /* 0x0000000514077c11 */ /* 0x000fe200088f0c3b */
[-C--:B------:R-:W-:Y:S01]  /*33d0*/  FMUL R43, R43, R33.reuse ;  /* 0x000000212b2b7220 */ /* 0x080fe20000400000 */
[----:B------:R-:W-:Y:S01]  /*33e0*/  ISETP.GT.AND P1, PT, R2, 0x1, P0 ;  /* 0x000000010200780c */ /* 0x000fe20000724270 */
[----:B------:R-:W-:Y:S01]  /*33f0*/  IMAD.SHL.U32 R15, R4, 0x100, RZ ;  /* 0x00000100040f7824 */ /* 0x000fe200078e00ff */
[----:B------:R-:W-:Y:S01]  /*3400*/  F2FP.F16.F32.PACK_AB R40, RZ, R40 ;  /* 0x00000028ff28723e */ /* 0x000fe200000000ff */
[-C--:B------:R-:W-:Y:S01]  /*3410*/  FMUL R36, R36, R33.reuse ;  /* 0x0000002124247220 */ /* 0x080fe20000400000 */
[C---:B------:R-:W-:Y:S01]  /*3420*/  ISETP.GT.AND P4, PT, R2.reuse, RZ, P2 ;  /* 0x000000ff0200720c */ /* 0x040fe20001784270 */
[----:B------:R-:W-:Y:S01]  /*3430*/  FMUL R37, R37, R33 ;  /* 0x0000002125257220 */ /* 0x000fe20000400000 */
[----:B------:R-:W-:Y:S01]  /*3440*/  ISETP.GT.AND P0, PT, R2, 0x1, P2 ;  /* 0x000000010200780c */ /* 0x000fe20001704270 */
[----:B------:R-:W-:Y:S01]  /*3450*/  @P3 STG.E.U16 desc[UR36][R6.64], R40 ;  /* 0x0000002806003986 */ /* 0x000fe2000c101524 */
[----:B------:R-:W-:Y:S01]  /*3460*/  F2FP.F16.F32.PACK_AB R41, RZ, R41 ;  /* 0x00000029ff29723e */ /* 0x000fe200000000ff */
[-C--:B------:R-:W-:Y:S01]  /*3470*/  FMUL R38, R38, R33.reuse ;  /* 0x0000002126267220 */ /* 0x080fe20000400000 */
[C---:B------:R-:W-:Y:S01]  /*3480*/  LEA R8, P3, R4.reuse, R6, 0x4 ;  /* 0x0000000604087211 */ /* 0x040fe200078620ff */
[----:B------:R-:W-:Y:S01]  /*3490*/  FMUL R39, R39, R33 ;  /* 0x0000002127277220 */ /* 0x000fe20000400000 */
[----:B------:R-:W-:Y:S01]  /*34a0*/  F2FP.F16.F32.PACK_AB R42, RZ, R42 ;  /* 0x0000002aff2a723e */ /* 0x000fe200000000ff */
[----:B------:R0:W-:Y:S01]  /*34b0*/  @P1 STG.E.U16 desc[UR36][R6.64+0x2], R41 ;  /* 0x0000022906001986 */ /* 0x0001e2000c101524 */
[--C-:B------:R-:W-:Y:S01]  /*34c0*/  LEA.HI.X R9, R4, R7, R5.reuse, 0x4, P3 ;  /* 0x0000000704097211 */ /* 0x100fe200018f2405 */
[----:B------:R-:W-:Y:S01]  /*34d0*/  FMUL R28, R28, R33 ;  /* 0x000000211c1c7220 */ /* 0x000fe20000400000 */
[----:B------:R-:W-:Y:S01]  /*34e0*/  F2FP.F16.F32.PACK_AB R43, RZ, R43 ;  /* 0x0000002bff2b723e */ /* 0x000fe200000000ff */
[-C--:B------:R-:W-:Y:S01]  /*34f0*/  FMUL R29, R29, R33.reuse ;  /* 0x000000211d1d7220 */ /* 0x080fe20000400000 */
[----:B------:R-:W-:Y:S01]  /*3500*/  ISETP.GT.AND P1, PT, R3, 0x80, PT ;  /* 0x000000800300780c */ /* 0x000fe20003f24270 */
[----:B------:R-:W-:Y:S01]  /*3510*/  @P4 STG.E.U16 desc[UR36][R8.64], R42 ;  /* 0x0000002a08004986 */ /* 0x000fe2000c101524 */
[----:B------:R-:W-:Y:S01]  /*3520*/  LOP3.LUT R35, R15, 0x2, RZ, 0xfc, !PT ;  /* 0x000000020f237812 */ /* 0x000fe200078efcff */
[-C--:B------:R-:W-:Y:S01]  /*3530*/  FMUL R30, R30, R33.reuse ;  /* 0x000000211e1e7220 */ /* 0x080fe20000400000 */
[C---:B------:R-:W-:Y:S01]  /*3540*/  ISETP.GT.AND P2, PT, R2.reuse, RZ, P1 ;  /* 0x000000ff0200720c */ /* 0x040fe20000f44270 */
[----:B------:R1:W-:Y:S01]  /*3550*/  @P0 STG.E.U16 desc[UR36][R8.64+0x2], R43 ;  /* 0x0000022b08000986 */ /* 0x0003e2000c101524 */
[----:B------:R-:W-:Y:S01]  /*3560*/  ISETP.GT.AND P0, PT, R2, 0x1, P1 ;  /* 0x000000010200780c */ /* 0x000fe20000f04270 */
[-C--:B------:R-:W-:Y:S01]  /*3570*/  FMUL R31, R31, R33.reuse ;  /* 0x000000211f1f7220 */ /* 0x080fe20000400000 */
[----:B------:R-:W-:Y:S01]  /*3580*/  SHF.L.U64.HI R21, R4, 0x8, R5 ;  /* 0x0000000804157819 */ /* 0x000fe20000010205 */
[-C--:B------:R-:W-:Y:S01]  /*3590*/  FMUL R24, R24, R33.reuse ;  /* 0x0000002118187220 */ /* 0x080fe20000400000 */
[-C--:B------:R-:W-:Y:S01]  /*35a0*/  IADD3 R4, P1, R15, R6.reuse, RZ ;  /* 0x000000060f047210 */ /* 0x080fe20007f3e0ff */
[-C--:B------:R-:W-:Y:S01]  /*35b0*/  FMUL R25, R25, R33.reuse ;  /* 0x0000002119197220 */ /* 0x080fe20000400000 */
[----:B0-----:R-:W-:Y:S01]  /*35c0*/  IADD3 R6, P3, R35, R6, RZ ;  /* 0x0000000623067210 */ /* 0x001fe20007f7e0ff */
[----:B------:R-:W-:Y:S01]  /*35d0*/  FMUL R26, R26, R33 ;  /* 0x000000211a1a7220 */ /* 0x000fe20000400000 */
[----:B------:R-:W-:Y:S01]  /*35e0*/  F2FP.F16.F32.PACK_AB R36, RZ, R36 ;  /* 0x00000024ff24723e */ /* 0x000fe200000000ff */
[C-C-:B------:R-:W-:Y:S01]  /*35f0*/  IMAD.X R5, R21.reuse, 0x1, R7.reuse, P1 ;  /* 0x0000000115057824 */ /* 0x140fe200008e0607 */
[----:B------:R-:W-:Y:S01]  /*3600*/  F2FP.F16.F32.PACK_AB R37, RZ, R37 ;  /* 0x00000025ff25723e */ /* 0x000fe200000000ff */
[----:B------:R-:W-:Y:S01]  /*3610*/  IMAD.X R7, R21, 0x1, R7, P3 ;  /* 0x0000000115077824 */ /* 0x000fe200018e0607 */
[----:B------:R-:W-:Y:S01]  /*3620*/  ISETP.GT.AND P1, PT, R3, 0x88, PT ;  /* 0x000000880300780c */ /* 0x000fe20003f24270 */
[----:B------:R-:W-:Y:S01]  /*3630*/  FMUL R27, R27, R33 ;  /* 0x000000211b1b7220 */ /* 0x000fe20000400000 */
[----:B------:R-:W-:Y:S01]  /*3640*/  @P2 STG.E.U16 desc[UR36][R4.64], R36 ;  /* 0x0000002404002986 */ /* 0x000fe2000c101524 */
[----:B------:R-:W-:-:S02]  /*3650*/  ISETP.GT.AND P3, PT, R3, 0x100, PT ;  /* 0x000001000300780c */ /* 0x000fc40003f64270 */
[C---:B------:R-:W-:Y:S01]  /*3660*/  ISETP.GT.AND P2, PT, R2.reuse, RZ, P1 ;  /* 0x000000ff0200720c */ /* 0x040fe20000f44270 */
[----:B------:R0:W-:Y:S01]  /*3670*/  @P0 STG.E.U16 desc[UR36][R6.64], R37 ;  /* 0x0000002506000986 */ /* 0x0001e2000c101524 */
[C---:B------:R-:W-:Y:S02]  /*3680*/  ISETP.GT.AND P0, PT, R2.reuse, 0x1, P1 ;  /* 0x000000010200780c */ /* 0x040fe40000f04270 */
[-C--:B------:R-:W-:Y:S02]  /*3690*/  IADD3 R10, P1, R15, R8.reuse, RZ ;  /* 0x000000080f0a7210 */ /* 0x080fe40007f3e0ff */
[----:B-1----:R-:W-:Y:S02]  /*36a0*/  IADD3 R8, P4, R35, R8, RZ ;  /* 0x0000000823087210 */ /* 0x002fe40007f9e0ff */
[----:B------:R-:W-:Y:S01]  /*36b0*/  ISETP.GT.AND P5, PT, R2, RZ, P3 ;  /* 0x000000ff0200720c */ /* 0x000fe20001fa4270 */
[C-C-:B------:R-:W-:Y:S01]  /*36c0*/  IMAD.X R11, R21.reuse, 0x1, R9.reuse, P1 ;  /* 0x00000001150b7824 */ /* 0x140fe200008e0609 */
[----:B------:R-:W-:Y:S01]  /*36d0*/  F2FP.F16.F32.PACK_AB R38, RZ, R38 ;  /* 0x00000026ff26723e */ /* 0x000fe200000000ff */
[----:B------:R-:W-:Y:S01]  /*36e0*/  IMAD.X R9, R21, 0x1, R9, P4 ;  /* 0x0000000115097824 */ /* 0x000fe200020e0609 */
[----:B------:R-:W-:-:S02]  /*36f0*/  F2FP.F16.F32.PACK_AB R39, RZ, R39 ;  /* 0x00000027ff27723e */ /* 0x000fc400000000ff */
[----:B0-----:R-:W-:Y:S01]  /*3700*/  IADD3 R6, P4, R15, R4, RZ ;  /* 0x000000040f067210 */ /* 0x001fe20007f9e0ff */
[----:B------:R-:W-:Y:S01]  /*3710*/  @P2 STG.E.U16 desc[UR36][R10.64], R38 ;  /* 0x000000260a002986 */ /* 0x000fe2000c101524 */
[----:B------:R-:W-:Y:S02]  /*3720*/  F2FP.F16.F32.PACK_AB R28, RZ, R28 ;  /* 0x0000001cff1c723e */ /* 0x000fe400000000ff */
[----:B------:R-:W-:Y:S01]  /*3730*/  ISETP.GT.AND P2, PT, R3, 0x108, PT ;  /* 0x000001080300780c */ /* 0x000fe20003f44270 */
[--C-:B------:R-:W-:Y:S01]  /*3740*/  IMAD.X R7, R21, 0x1, R5.reuse, P4 ;  /* 0x0000000115077824 */ /* 0x100fe200020e0605 */
[----:B------:R-:W-:Y:S01]  /*3750*/  IADD3 R4, P4, R35, R4, RZ ;  /* 0x0000000423047210 */ /* 0x000fe20007f9e0ff */
[----:B------:R0:W-:Y:S01]  /*3760*/  @P0 STG.E.U16 desc[UR36][R8.64], R39 ;  /* 0x0000002708000986 */ /* 0x0001e2000c101524 */
[C---:B------:R-:W-:Y:S02]  /*3770*/  ISETP.GT.AND P3, PT, R2.reuse, 0x1, P3 ;  /* 0x000000010200780c */ /* 0x040fe40001f64270 */
[----:B------:R-:W-:Y:S01]  /*3780*/  F2FP.F16.F32.PACK_AB R29, RZ, R29 ;  /* 0x0000001dff1d723e */ /* 0x000fe200000000ff */
[----:B------:R1:W-:Y:S01]  /*3790*/  @P5 STG.E.U16 desc[UR36][R6.64], R28 ;  /* 0x0000001c06005986 */ /* 0x0003e2000c101524 */
[----:B------:R-:W-:Y:S01]  /*37a0*/  IMAD.X R5, R21, 0x1, R5, P4 ;  /* 0x0000000115057824 */ /* 0x000fe200020e0605 */
[----:B------:R-:W-:-:S02]  /*37b0*/  ISETP.GT.AND P5, PT, R2, RZ, P2 ;  /* 0x000000ff0200720c */ /* 0x000fc400017a4270 */
[----:B------:R-:W-:Y:S02]  /*37c0*/  F2FP.F16.F32.PACK_AB R30, RZ, R30 ;  /* 0x0000001eff1e723e */ /* 0x000fe400000000ff */
[----:B------:R-:W-:Y:S02]  /*37d0*/  ISETP.GT.AND P1, PT, R3, 0x180, PT ;  /* 0x000001800300780c */ /* 0x000fe40003f24270 */
[C---:B0-----:R-:W-:Y:S02]  /*37e0*/  IADD3 R8, P4, R15.reuse, R10, RZ ;  /* 0x0000000a0f087210 */ /* 0x041fe40007f9e0ff */
[----:B------:R0:W-:Y:S01]  /*37f0*/  @P3 STG.E.U16 desc[UR36][R4.64], R29 ;  /* 0x0000001d04003986 */ /* 0x0001e2000c101524 */
[----:B------:R-:W-:Y:S02]  /*3800*/  IADD3 R12, P3, R15, R6, RZ ;  /* 0x000000060f0c7210 */ /* 0x000fe40007f7e0ff */
[----:B------:R-:W-:Y:S01]  /*3810*/  IMAD.X R9, R21, 0x1, R11, P4 ;  /* 0x0000000115097824 */ /* 0x000fe200020e060b */
[----:B------:R-:W-:-:S02]  /*3820*/  IADD3 R10, P4, R35, R10, RZ ;  /* 0x0000000a230a7210 */ /* 0x000fc40007f9e0ff */
[----:B------:R-:W-:Y:S01]  /*3830*/  ISETP.GT.AND P0, PT, R3, 0x188, PT ;  /* 0x000001880300780c */ /* 0x000fe20003f04270 */
[C---:B------:R-:W-:Y:S01]  /*3840*/  IMAD.X R13, R21.reuse, 0x1, R7, P3 ;  /* 0x00000001150d7824 */ /* 0x040fe200018e0607 */
[----:B------:R0:W-:Y:S01]  /*3850*/  @P5 STG.E.U16 desc[UR36][R8.64], R30 ;  /* 0x0000001e08005986 */ /* 0x0001e2000c101524 */
[----:B------:R-:W-:Y:S01]  /*3860*/  IMAD.X R11, R21, 0x1, R11, P4 ;  /* 0x00000001150b7824 */ /* 0x000fe200020e060b */
[----:B-1----:R-:W-:Y:S02]  /*3870*/  IADD3 R6, P4, R35, R6, RZ ;  /* 0x0000000623067210 */ /* 0x002fe40007f9e0ff */
[----:B------:R-:W-:Y:S02]  /*3880*/  IADD3 R14, P5, R15, R8, RZ ;  /* 0x000000080f0e7210 */ /* 0x000fe40007fbe0ff */
[C---:B------:R-:W-:Y:S01]  /*3890*/  ISETP.GT.AND P2, PT, R2.reuse, 0x1, P2 ;  /* 0x000000010200780c */ /* 0x040fe20001744270 */
[C---:B------:R-:W-:Y:S01]  /*38a0*/  IMAD.X R7, R21.reuse, 0x1, R7, P4 ;  /* 0x0000000115077824 */ /* 0x040fe200020e0607 */
[C---:B------:R-:W-:Y:S01]  /*38b0*/  ISETP.GT.AND P4, PT, R2.reuse, RZ, P1 ;  /* 0x000000ff0200720c */ /* 0x040fe20000f84270 */
[----:B------:R-:W-:Y:S01]  /*38c0*/  IMAD.X R15, R21, 0x1, R9, P5 ;  /* 0x00000001150f7824 */ /* 0x000fe200028e0609 */
[----:B------:R-:W-:-:S02]  /*38d0*/  ISETP.GT.AND P1, PT, R2, 0x1, P1 ;  /* 0x000000010200780c */ /* 0x000fc40000f24270 */
[C---:B------:R-:W-:Y:S02]  /*38e0*/  ISETP.GT.AND P5, PT, R2.reuse, RZ, P0 ;  /* 0x000000ff0200720c */ /* 0x040fe400007a4270 */
[----:B------:R-:W-:Y:S02]  /*38f0*/  ISETP.GT.AND P0, PT, R2, 0x1, P0 ;  /* 0x000000010200780c */ /* 0x000fe40000704270 */
[----:B------:R-:W-:Y:S02]  /*3900*/  IADD3 R20, P3, R35, R8, RZ ;  /* 0x0000000823147210 */ /* 0x000fe40007f7e0ff */
[----:B------:R-:W-:Y:S02]  /*3910*/  F2FP.F16.F32.PACK_AB R31, RZ, R31 ;  /* 0x0000001fff1f723e */ /* 0x000fe400000000ff */
[----:B------:R-:W-:Y:S01]  /*3920*/  F2FP.F16.F32.PACK_AB R24, RZ, R24 ;  /* 0x00000018ff18723e */ /* 0x000fe200000000ff */
[----:B------:R-:W-:Y:S01]  /*3930*/  IMAD.X R21, R21, 0x1, R9, P3 ;  /* 0x0000000115157824 */ /* 0x000fe200018e0609 */
[----:B------:R-:W-:Y:S01]  /*3940*/  F2FP.F16.F32.PACK_AB R25, RZ, R25 ;  /* 0x00000019ff19723e */ /* 0x000fe200000000ff */
[----:B------:R0:W-:Y:S01]  /*3950*/  @P2 STG.E.U16 desc[UR36][R10.64], R31 ;  /* 0x0000001f0a002986 */ /* 0x0001e2000c101524 */
[----:B------:R-:W-:-:S02]  /*3960*/  F2FP.F16.F32.PACK_AB R26, RZ, R26 ;  /* 0x0000001aff1a723e */ /* 0x000fc400000000ff */
[----:B------:R-:W-:Y:S01]  /*3970*/  F2FP.F16.F32.PACK_AB R27, RZ, R27 ;  /* 0x0000001bff1b723e */ /* 0x000fe200000000ff */
[----:B------:R0:W-:Y:S04]  /*3980*/  @P4 STG.E.U16 desc[UR36][R12.64], R24 ;  /* 0x000000180c004986 */ /* 0x0001e8000c101524 */
[----:B------:R0:W-:Y:S04]  /*3990*/  @P1 STG.E.U16 desc[UR36][R6.64], R25 ;  /* 0x0000001906001986 */ /* 0x0001e8000c101524 */
[----:B------:R0:W-:Y:S04]  /*39a0*/  @P5 STG.E.U16 desc[UR36][R14.64], R26 ;  /* 0x0000001a0e005986 */ /* 0x0001e8000c101524 */
[----:B------:R0:W-:Y:S02]  /*39b0*/  @P0 STG.E.U16 desc[UR36][R20.64], R27 ;  /* 0x0000001b14000986 */ /* 0x0001e4000c101524 */
.L_x_60:
[----:B------:R-:W-:Y:S05]  /*39c0*/  BSYNC B0 ;  /* 0x0000000000007941 */ /* 0x000fea0003800000 */
.L_x_32:
[----:B------:R-:W-:Y:S01]  /*39d0*/  ULDC UR4, c[0x0][0xc] ;  /* 0x0000030000047ab9 */ /* 0x000fe20000000800 */
[----:B------:R-:W-:Y:S01]  /*39e0*/  ULDC UR5, c[0x0][0x10] ;  /* 0x0000040000057ab9 */ /* 0x000fe20000000800 */
[----:B-1--4-:R-:W1:Y:S01]  /*39f0*/  LDC R3, c[0x0][0x14] ;  /* 0x00000500ff037b82 */ /* 0x012e620000000800 */
[----:B------:R-:W-:Y:S01]  /*3a00*/  UIMAD.WIDE.U32 UR4, UR4, UR5, URZ ;  /* 0x00000005040472a5 */ /* 0x000fe2000f8e003f */
[----:B------:R-:W-:Y:S01]  /*3a10*/  PRMT R2, RZ, 0x7610, R2 ;  /* 0x00007610ff027816 */ /* 0x000fe20000000002 */
[----:B------:R-:W-:Y:S02]  /*3a20*/  IMAD.MOV.U32 R45, RZ, RZ, -0x1 ;  /* 0xffffffffff2d7424 */ /* 0x000fe400078e00ff */
[----:B------:R-:W-:Y:S02]  /*3a30*/  IMAD.MOV.U32 R35, RZ, RZ, -0x1 ;  /* 0xffffffffff237424 */ /* 0x000fe400078e00ff */
[----:B-1----:R-:W-:-:S04]  /*3a40*/  IMAD.WIDE.U32 R18, R3, UR4, R18 ;  /* 0x0000000403127c25 */ /* 0x002fc8000f8e0012 */
[----:B------:R-:W-:Y:S01]  /*3a50*/  IMAD R3, R3, UR5, RZ ;  /* 0x0000000503037c24 */ /* 0x000fe2000f8e02ff */
[----:B------:R-:W-:Y:S02]  /*3a60*/  ULDC.64 UR4, c[0x0][0x650] ;  /* 0x0001940000047ab9 */ /* 0x000fe40000000a00 */
[----:B------:R-:W-:Y:S01]  /*3a70*/  ISETP.GE.U32.AND P0, PT, R18, UR4, PT ;  /* 0x0000000412007c0c */ /* 0x000fe2000bf06070 */
[----:B------:R-:W-:-:S05]  /*3a80*/  IMAD.IADD R19, R19, 0x1, R3 ;  /* 0x0000000113137824 */ /* 0x000fca00078e0203 */
[----:B------:R-:W-:-:S13]  /*3a90*/  ISETP.GE.U32.AND.EX P0, PT, R19, UR5, PT, P0 ;  /* 0x0000000513007c0c */ /* 0x000fda000bf06100 */
[----:B------:R-:W-:Y:S05]  /*3aa0*/  @P0 BRA `(.L_x_61) ;  /* 0x0000000400640947 */ /* 0x000fea0003800000 */
[----:B0-2---:R-:W0:Y:S01]  /*3ab0*/  S2R R10, SR_CTAID.X ;  /* 0x00000000000a7919 */ /* 0x005e220000002500 */
[----:B------:R-:W1:Y:S01]  /*3ac0*/  LDC.64 R8, c[0x0][0x628] ;  /* 0x00018a00ff087b82 */ /* 0x000e620000000a00 */
[----:B------:R-:W-:Y:S01]  /*3ad0*/  ULDC UR4, c[0x0][0x150] ;  /* 0x0000540000047ab9 */ /* 0x000fe20000000800 */
[----:B------:R-:W-:Y:S01]  /*3ae0*/  IMAD.MOV.U32 R6, RZ, RZ, R18 ;  /* 0x000000ffff067224 */ /* 0x000fe200078e0012 */
[----:B------:R-:W2:Y:S01]  /*3af0*/  S2R R20, SR_CTAID.Y ;  /* 0x0000000000147919 */ /* 0x000ea20000002600 */
[----:B------:R-:W-:-:S04]  /*3b00*/  IMAD.MOV.U32 R7, RZ, RZ, R19 ;  /* 0x000000ffff077224 */ /* 0x000fc800078e0013 */
[----:B------:R-:W4:Y:S08]  /*3b10*/  LDC R15, c[0x0][0x144] ;  /* 0x00005100ff0f7b82 */ /* 0x000f300000000800 */
[----:B------:R-:W2:Y:S08]  /*3b20*/  LDC R0, c[0x0][0x630] ;  /* 0x00018c00ff007b82 */ /* 0x000eb00000000800 */
[----:B---3--:R-:W3:Y:S01]  /*3b30*/  LDC.64 R12, c[0x0][0x620] ;  /* 0x00018800ff0c7b82 */ /* 0x008ee20000000a00 */
[----:B-1----:R-:W-:-:S04]  /*3b40*/  ISETP.NE.U32.AND P0, PT, R8, RZ, PT ;  /* 0x000000ff0800720c */ /* 0x002fc80003f05070 */
[----:B------:R-:W-:Y:S02]  /*3b50*/  ISETP.NE.AND.EX P0, PT, R9, RZ, PT, P0 ;  /* 0x000000ff0900720c */ /* 0x000fe40003f05300 */
[----:B0-----:R-:W-:-:S05]  /*3b60*/  I2FP.F32.U32 R2, R10 ;  /* 0x0000000a00027245 */ /* 0x001fca0000201000 */
[----:B------:R-:W-:-:S04]  /*3b70*/  FMUL R2, R2, UR4 ;  /* 0x0000000402027c20 */ /* 0x000fc80008400000 */
[----:B------:R0:W1:Y:S02]  /*3b80*/  F2I.U32.TRUNC.NTZ R14, R2 ;  /* 0x00000002000e7305 */ /* 0x000064000020f000 */
[----:B--2-4-:R-:W-:Y:S05]  /*3b90*/  @!P0 BRA `(.L_x_62) ;  /* 0x0000000000288947 */ /* 0x014fea0003800000 */
[----:B------:R-:W2:Y:S02]  /*3ba0*/  LDC R3, c[0x0][0x634] ;  /* 0x00018d00ff037b82 */ /* 0x000ea40000000800 */
[----:B--2---:R-:W-:-:S05]  /*3bb0*/  IADD3 R7, P0, R18, R3, RZ ;  /* 0x0000000312077210 */ /* 0x004fca0007f1e0ff */
[----:B------:R-:W-:-:S04]  /*3bc0*/  IMAD.X R11, RZ, RZ, R19, P0 ;  /* 0x000000ffff0b7224 */ /* 0x000fc800000e0613 */
[----:B0-----:R-:W-:-:S04]  /*3bd0*/  IMAD.WIDE.U32 R2, R11, R8, RZ ;  /* 0x000000080b027225 */ /* 0x001fc800078e00ff */
[----:B------:R-:W-:-:S04]  /*3be0*/  IMAD.WIDE.U32 R4, P0, R7, R9, R2 ;  /* 0x0000000907047225 */ /* 0x000fc80007800002 */
[----:B------:R-:W-:-:S04]  /*3bf0*/  IMAD.WIDE.U32 R2, R7, R8, RZ ;  /* 0x0000000807027225 */ /* 0x000fc800078e00ff */
[----:B------:R-:W-:Y:S01]  /*3c00*/  IMAD.X R7, RZ, RZ, RZ, P0 ;  /* 0x000000ffff077224 */ /* 0x000fe200000e06ff */
[----:B------:R-:W-:Y:S01]  /*3c10*/  IADD3 RZ, P0, R3, R4, RZ ;  /* 0x0000000403ff7210 */ /* 0x000fe20007f1e0ff */
[----:B------:R-:W-:-:S04]  /*3c20*/  IMAD.MOV.U32 R6, RZ, RZ, R5 ;  /* 0x000000ffff067224 */ /* 0x000fc800078e0005 */
[----:B------:R-:W-:-:S08]  /*3c30*/  IMAD.WIDE.U32.X R6, R11, R9, R6, P0 ;  /* 0x000000090b067225 */ /* 0x000fd000000e0406 */
.L_x_62:
[----:B------:R-:W2:Y:S01]  /*3c40*/  LDC.64 R26, c[0x0][0x640] ;  /* 0x00019000ff1a7b82 */ /* 0x000ea20000000a00 */
[-CC-:B------:R-:W-:Y:S01]  /*3c50*/  SHF.R.U64 R35, R6, R0.reuse, R7.reuse ;  /* 0x0000000006237219 */ /* 0x180fe20000001207 */
[----:B-1----:R-:W-:Y:S01]  /*3c60*/  IMAD.MOV R14, RZ, RZ, -R14 ;  /* 0x000000ffff0e7224 */ /* 0x002fe200078e0a0e */
[----:B------:R-:W-:Y:S01]  /*3c70*/  SHF.R.U32.HI R0, RZ, R0, R7 ;  /* 0x00000000ff007219 */ /* 0x000fe20000011607 */
[----:B------:R-:W-:Y:S01]  /*3c80*/  ULDC UR4, c[0x0][0x154] ;  /* 0x0000550000047ab9 */ /* 0x000fe20000000800 */
[----:B------:R-:W-:Y:S01]  /*3c90*/  IADD3 R5, P0, RZ, -R35, RZ ;  /* 0x80000023ff057210 */ /* 0x000fe20007f1e0ff */
[----:B------:R-:W-:Y:S02]  /*3ca0*/  IMAD R15, R15, R14, R10 ;  /* 0x0000000e0f0f7224 */ /* 0x000fe400078e020a */
[----:B------:R-:W1:Y:S01]  /*3cb0*/  LDC R4, c[0x0][0x618] ;  /* 0x00018600ff047b82 */ /* 0x000e620000000800 */
[----:B------:R-:W-:Y:S02]  /*3cc0*/  IMAD.MOV.U32 R7, RZ, RZ, 0x1 ;  /* 0x00000001ff077424 */ /* 0x000fe400078e00ff */
[----:B------:R-:W-:-:S04]  /*3cd0*/  IMAD.X R3, RZ, RZ, ~R0, P0 ;  /* 0x000000ffff037224 */ /* 0x000fc800000e0e00 */
[-C--:B---3--:R-:W-:Y:S01]  /*3ce0*/  IMAD R0, R3, R12.reuse, RZ ;  /* 0x0000000c03007224 */ /* 0x088fe200078e02ff */
[----:B------:R-:W3:Y:S01]  /*3cf0*/  LDC R6, c[0x0][0x608] ;  /* 0x00018200ff067b82 */ /* 0x000ee20000000800 */
[----:B0-----:R-:W-:-:S04]  /*3d00*/  IMAD.WIDE.U32 R2, R5, R12, R18 ;  /* 0x0000000c05027225 */ /* 0x001fc800078e0012 */
[----:B------:R-:W-:Y:S01]  /*3d10*/  IMAD R5, R5, R13, R0 ;  /* 0x0000000d05057224 */ /* 0x000fe200078e0200 */
[----:B------:R-:W-:Y:S02]  /*3d20*/  I2FP.F32.U32 R0, R20 ;  /* 0x0000001400007245 */ /* 0x000fe40000201000 */
[----:B------:R-:W0:Y:S01]  /*3d30*/  LDC R24, c[0x0][0x658] ;  /* 0x00019600ff187b82 */ /* 0x000e220000000800 */
[----:B------:R-:W-:Y:S01]  /*3d40*/  IMAD.IADD R3, R3, 0x1, R5 ;  /* 0x0000000103037824 */ /* 0x000fe200078e0205 */
[----:B--2---:R-:W-:Y:S01]  /*3d50*/  ISETP.NE.U32.AND P0, PT, R26, RZ, PT ;  /* 0x000000ff1a00720c */ /* 0x004fe20003f05070 */
[----:B------:R-:W-:Y:S01]  /*3d60*/  FMUL R0, R0, UR4 ;  /* 0x0000000400007c20 */ /* 0x000fe20008400000 */
[----:B------:R-:W-:Y:S02]  /*3d70*/  IMAD.MOV.U32 R5, RZ, RZ, -0x1 ;  /* 0xffffffffff057424 */ /* 0x000fe400078e00ff */
[----:B------:R-:W-:Y:S01]  /*3d80*/  ISETP.NE.AND.EX P0, PT, R27, RZ, PT, P0 ;  /* 0x000000ff1b00720c */ /* 0x000fe20003f05300 */
[----:B------:R2:W4:Y:S01]  /*3d90*/  F2I.U32.TRUNC.NTZ R12, R0 ;  /* 0x00000000000c7305 */ /* 0x000522000020f000 */
[----:B------:R-:W2:Y:S01]  /*3da0*/  LDC R13, c[0x0][0x148] ;  /* 0x00005200ff0d7b82 */ /* 0x000ea20000000800 */
[----:B-1----:R-:W-:-:S02]  /*3db0*/  SHF.R.U64 R10, R2, R4, R3 ;  /* 0x00000004020a7219 */ /* 0x002fc40000001203 */
[----:B------:R-:W-:-:S05]  /*3dc0*/  SHF.R.U32.HI R3, RZ, R4, R3 ;  /* 0x00000004ff037219 */ /* 0x000fca0000011603 */
[----:B------:R-:W1:Y:S01]  /*3dd0*/  LDC R14, c[0x0][0x600] ;  /* 0x00018000ff0e7b82 */ /* 0x000e620000000800 */
[-CC-:B---3--:R-:W-:Y:S02]  /*3de0*/  SHF.R.U64 R8, R10, R6.reuse, R3.reuse ;  /* 0x000000060a087219 */ /* 0x188fe40000001203 */
[----:B------:R-:W-:-:S05]  /*3df0*/  SHF.R.U32.HI R3, RZ, R6, R3 ;  /* 0x00000006ff037219 */ /* 0x000fca0000011603 */
[----:B------:R-:W3:Y:S01]  /*3e00*/  LDC R25, c[0x0][0x648] ;  /* 0x00019200ff197b82 */ /* 0x000ee20000000800 */
[-CC-:B0-----:R-:W-:Y:S02]  /*3e10*/  SHF.R.U64 R11, R8, R24.reuse, R3.reuse ;  /* 0x00000018080b7219 */ /* 0x181fe40000001203 */
[-C--:B------:R-:W-:Y:S02]  /*3e20*/  SHF.L.U32 R5, R5, R24.reuse, RZ ;  /* 0x0000001805057219 */ /* 0x080fe400000006ff */
[-C--:B------:R-:W-:Y:S01]  /*3e30*/  SHF.R.U32.HI R3, RZ, R24.reuse, R3 ;  /* 0x00000018ff037219 */ /* 0x080fe20000011603 */
[----:B------:R-:W-:Y:S01]  /*3e40*/  IMAD.MOV.U32 R2, RZ, RZ, R11 ;  /* 0x000000ffff027224 */ /* 0x000fe200078e000b */
[----:B------:R-:W-:Y:S01]  /*3e50*/  SHF.L.U32 R24, R7, R24, RZ ;  /* 0x0000001807187219 */ /* 0x000fe200000006ff */
[----:B------:R-:W0:Y:S01]  /*3e60*/  LDC R28, c[0x0][0x638] ;  /* 0x00018e00ff1c7b82 */ /* 0x000e220000000800 */
[----:B------:R-:W-:-:S07]  /*3e70*/  LOP3.LUT R21, RZ, R5, RZ, 0x33, !PT ;  /* 0x00000005ff157212 */ /* 0x000fce00078e33ff */
[----:B------:R-:W0:Y:S01]  /*3e80*/  LDC R29, c[0x0][0x610] ;  /* 0x00018400ff1d7b82 */ /* 0x000e220000000800 */
[----:B----4-:R-:W-:Y:S05]  /*3e90*/  @!P0 BRA `(.L_x_63) ;  /* 0x0000000000288947 */ /* 0x010fea0003800000 */
[----:B--2---:R-:W2:Y:S02]  /*3ea0*/  LDC R0, c[0x0][0x64c] ;  /* 0x00019300ff007b82 */ /* 0x004ea40000000800 */
[----:B--2---:R-:W-:-:S05]  /*3eb0*/  IADD3 R7, P0, R11, R0, RZ ;  /* 0x000000000b077210 */ /* 0x004fca0007f1e0ff */
        /* <DEDUP_REMOVED lines=8> */
.L_x_63:
[----:B------:R-:W-:Y:S01]  /*3f40*/  ISETP.NE.AND P0, PT, R22, 0x1, PT ;  /* 0x000000011600780c */ /* 0x000fe20003f05270 */
[----:B-1----:R-:W-:Y:S01]  /*3f50*/  VIADD R5, R14, 0xffffffff ;  /* 0xffffffff0e057836 */ /* 0x002fe20000000000 */
[----:B--23--:R-:W-:Y:S01]  /*3f60*/  SHF.R.U64 R0, R2, R25, R3 ;  /* 0x0000001902007219 */ /* 0x00cfe20000001203 */
[----:B------:R-:W-:Y:S01]  /*3f70*/  IMAD.MOV R12, RZ, RZ, -R12 ;  /* 0x000000ffff0c7224 */ /* 0x000fe200078e0a0c */
[----:B------:R-:W-:Y:S01]  /*3f80*/  LOP3.LUT R3, R8, R21, RZ, 0xc0, !PT ;  /* 0x0000001508037212 */ /* 0x000fe200078ec0ff */
[----:B------:R-:W-:Y:S02]  /*3f90*/  IMAD.MOV.U32 R4, RZ, RZ, 0x1 ;  /* 0x00000001ff047424 */ /* 0x000fe400078e00ff */
[----:B------:R-:W-:Y:S02]  /*3fa0*/  IMAD.MOV R2, RZ, RZ, -R0 ;  /* 0x000000ffff027224 */ /* 0x000fe400078e0a00 */
[----:B------:R-:W-:Y:S01]  /*3fb0*/  IMAD R0, R24, R0, R3 ;  /* 0x0000000018007224 */ /* 0x000fe200078e0203 */
[----:B------:R-:W-:Y:S01]  /*3fc0*/  LOP3.LUT R3, R10, R5, RZ, 0xc0, !PT ;  /* 0x000000050a037212 */ /* 0x000fe200078ec0ff */
[----:B0-----:R-:W-:-:S02]  /*3fd0*/  IMAD R2, R2, R28, R11 ;  /* 0x0000001c02027224 */ /* 0x001fc400078e020b */
[----:B------:R-:W-:Y:S02]  /*3fe0*/  @P0 IMAD R15, R13, R12, R20 ;  /* 0x0000000c0d0f0224 */ /* 0x000fe400078e0214 */
[----:B------:R-:W-:Y:S01]  /*3ff0*/  IMAD R3, R2, R14, R3 ;  /* 0x0000000e02037224 */ /* 0x000fe200078e0203 */
[----:B------:R-:W-:Y:S01]  /*4000*/  PRMT R2, R4, 0x7610, R2 ;  /* 0x0000761004027816 */ /* 0x000fe20000000002 */
[----:B------:R-:W-:-:S05]  /*4010*/  IMAD R0, R0, R29, R15 ;  /* 0x0000001d00007224 */ /* 0x000fca00078e020f */
[----:B------:R-:W-:Y:S02]  /*4020*/  SEL R45, R3, R0, !P0 ;  /* 0x00000000032d7207 */ /* 0x000fe40004000000 */
[----:B------:R-:W-:-:S07]  /*4030*/  SEL R0, R0, R3, !P0 ;  /* 0x0000000300007207 */ /* 0x000fce0004000000 */
.L_x_61:
[----:B------:R-:W-:Y:S01]  /*4040*/  LOP3.LUT P0, RZ, R2, 0xff, RZ, 0xc0, !PT ;  /* 0x000000ff02ff7812 */ /* 0x000fe2000780c0ff */
[----:B------:R-:W-:-:S12]  /*4050*/  IMAD.MOV.U32 R44, RZ, RZ, R0 ;  /* 0x000000ffff2c7224 */ /* 0x000fd800078e0000 */
[----:B------:R-:W-:Y:S05]  /*4060*/  @P0 BRA `(.L_x_64) ;  /* 0xffffffd000700947 */ /* 0x000fea000383ffff */
[----:B------:R-:W-:Y:S05]  /*4070*/  EXIT ;  /* 0x000000000000794d */ /* 0x000fea0003800000 */
.L_x_7:
        /* <DEDUP_REMOVED lines=26> */
.L_x_66:
[----:B------:R-:W0:Y:S01]  /*4220*/  LDC.64 R28, c[0x0][0x640] ;  /* 0x00019000ff1c7b82 */ /* 0x000e220000000a00 */
[-CC-:B------:R-:W-:Y:S01]  /*4230*/  SHF.R.U64 R15, R10, R20.reuse, R11.reuse ;  /* 0x000000140a0f7219 */ /* 0x180fe2000000120b */
[----:B------:R-:W-:Y:S01]  /*4240*/  IMAD.MOV.U32 R26, RZ, RZ, 0x1 ;  /* 0x00000001ff1a7424 */ /* 0x000fe200078e00ff */
        /* <DEDUP_REMOVED lines=8> */
[----:B------:R-:W-:Y:S01]  /*42d0*/  IMAD.MOV.U32 R8, RZ, RZ, -0x1 ;  /* 0xffffffffff087424 */ /* 0x000fe200078e00ff */
[----:B------:R-:W3:Y:S01]  /*42e0*/  LDC R27, c[0x0][0x658] ;  /* 0x00019600ff1b7b82 */ /* 0x000ee20000000800 */
[----:B------:R-:W-:Y:S01]  /*42f0*/  IMAD.IADD R7, R7, 0x1, R9 ;  /* 0x0000000107077824 */ /* 0x000fe200078e0209 */
[----:B0-----:R-:W-:-:S04]  /*4300*/  ISETP.NE.U32.AND P0, PT, R28, RZ, PT ;  /* 0x000000ff1c00720c */ /* 0x001fc80003f05070 */
        /* <DEDUP_REMOVED lines=25> */
.L_x_67:
[----:B------:R-:W-:Y:S01]  /*44a0*/  ISETP.NE.AND P0, PT, R22, 0x1, PT ;  /* 0x000000011600780c */ /* 0x000fe20003f05270 */
[----:B0-----:R-:W-:Y:S01]  /*44b0*/  VIADD R9, R23, 0xffffffff ;  /* 0xffffffff17097836 */ /* 0x001fe20000000000 */
[----:B-1----:R-:W-:Y:S01]  /*44c0*/  SHF.R.U64 R6, R6, R24, R7 ;  /* 0x0000001806067219 */ /* 0x002fe20000001207 */
[----:B------:R-:W-:Y:S01]  /*44d0*/  IMAD.MOV.U32 R13, RZ, RZ, R15 ;  /* 0x000000ffff0d7224 */ /* 0x000fe200078e000f */
[----:B------:R-:W-:Y:S02]  /*44e0*/  SHF.L.U32 R26, R26, R27, RZ ;  /* 0x0000001b1a1a7219 */ /* 0x000fe400000006ff */
[----:B------:R-:W-:Y:S01]  /*44f0*/  LOP3.LUT R3, R21, R30, RZ, 0xc0, !PT ;  /* 0x0000001e15037212 */ /* 0x000fe200078ec0ff */
[----:B------:R-:W-:-:S04]  /*4500*/  IMAD.MOV R7, RZ, RZ, -R6 ;  /* 0x000000ffff077224 */ /* 0x000fc800078e0a06 */
[----:B------:R-:W-:Y:S02]  /*4510*/  IMAD R3, R26, R6, R3 ;  /* 0x000000061a037224 */ /* 0x000fe400078e0203 */
[----:B------:R-:W-:Y:S01]  /*4520*/  @P0 IMAD R4, R5, R14, R2 ;  /* 0x0000000e05040224 */ /* 0x000fe200078e0202 */
[----:B------:R-:W-:Y:S01]  /*4530*/  LOP3.LUT R5, R12, R9, RZ, 0xc0, !PT ;  /* 0x000000090c057212 */ /* 0x000fe200078ec0ff */
[----:B--2---:R-:W-:Y:S02]  /*4540*/  IMAD R2, R7, R25, R20 ;  /* 0x0000001907027224 */ /* 0x004fe400078e0214 */
[----:B---3--:R-:W-:Y:S02]  /*4550*/  IMAD R4, R3, R31, R4 ;  /* 0x0000001f03047224 */ /* 0x008fe400078e0204 */
[----:B------:R-:W-:Y:S02]  /*4560*/  IMAD R3, R2, R23, R5 ;  /* 0x0000001702037224 */ /* 0x000fe400078e0205 */
[----:B------:R-:W-:-:S03]  /*4570*/  IMAD.MOV.U32 R6, RZ, RZ, 0x1 ;  /* 0x00000001ff067424 */ /* 0x000fc600078e00ff */
[----:B------:R-:W-:Y:S02]  /*4580*/  SEL R21, R3, R4, !P0 ;  /* 0x0000000403157207 */ /* 0x000fe40004000000 */
[----:B------:R-:W-:-:S07]  /*4590*/  SEL R20, R4, R3, !P0 ;  /* 0x0000000304147207 */ /* 0x000fce0004000000 */
.L_x_65:
[----:B------:R-:W-:-:S08]  /*45a0*/  NOP ;  /* 0x0000000000007918 */ /* 0x000fd00000000000 */
[----:B------:R-:W0:-:S00]  /*45b0*/  USETMAXREG.DEALLOC.CTAPOOL 0x28 ;  /* 0x00000028000079c8 */ /* 0x000e0000080e0500 */
[----:B0-----:R-:W-:-:S13]  /*45c0*/  ISETP.NE.AND P0, PT, R0, RZ, PT ;  /* 0x000000ff0000720c */ /* 0x001fda0003f05270 */
[----:B------:R-:W-:Y:S05]  /*45d0*/  @P0 EXIT ;  /* 0x000000000000094d */ /* 0x000fea0003800000 */
[----:B------:R-:W-:Y:S01]  /*45e0*/  LOP3.LUT P0, RZ, R6, 0xff, RZ, 0xc0, !PT ;  /* 0x000000ff06ff7812 */ /* 0x000fe2000780c0ff */
[----:B------:R-:W-:Y:S02]  /*45f0*/  IMAD.MOV.U32 R0, RZ, RZ, 0x1 ;  /* 0x00000001ff007424 */ /* 0x000fe400078e00ff */
[----:B------:R-:W-:-:S10]  /*4600*/  IMAD.MOV.U32 R6, RZ, RZ, RZ ;  /* 0x000000ffff067224 */ /* 0x000fd400078e00ff */
[----:B------:R-:W-:Y:S05]  /*4610*/  @!P0 BRA `(.L_x_68) ;  /* 0x0000000c00488947 */ /* 0x000fea0003800000 */
[----:B------:R-:W0:Y:S01]  /*4620*/  LDC R0, c[0x0][0x28c] ;  /* 0x0000a300ff007b82 */ /* 0x000e220000000800 */
[----:B------:R-:W1:Y:S01]  /*4630*/  S2R R11, SR_CgaCtaId ;  /* 0x00000000000b7919 */ /* 0x000e620000008800 */
[----:B------:R-:W-:Y:S01]  /*4640*/  ULDC UR5, c[0x0][0x600] ;  /* 0x0001800000057ab9 */ /* 0x000fe20000000800 */
[----:B------:R-:W-:Y:S01]  /*4650*/  ULDC UR4, c[0x0][0xc] ;  /* 0x0000030000047ab9 */ /* 0x000fe20000000800 */
[----:B------:R-:W-:Y:S01]  /*4660*/  UIADD3 UR16, UR5, -0x1, URZ ;  /* 0xffffffff05107890 */ /* 0x000fe2000fffe03f */
[----:B------:R-:W-:Y:S01]  /*4670*/  BSSY B0, `(.L_x_68) ;  /* 0x00000cc000007945 */ /* 0x000fe20003800000 */
[----:B------:R-:W-:Y:S01]  /*4680*/  ULDC UR6, c[0x0][0x658] ;  /* 0x0001960000067ab9 */ /* 0x000fe20000000800 */
[----:B------:R-:W-:Y:S01]  /*4690*/  ULDC UR5, c[0x0][0x10] ;  /* 0x0000040000057ab9 */ /* 0x000fe20000000800 */
[----:B------:R-:W-:Y:S01]  /*46a0*/  UMOV UR7, 0xffffffff ;  /* 0xffffffff00077882 */ /* 0x000fe20000000000 */
[----:B------:R-:W-:Y:S01]  /*46b0*/  UMOV UR8, 0x1 ;  /* 0x0000000100087882 */ /* 0x000fe20000000000 */
[----:B------:R-:W-:Y:S01]  /*46c0*/  UIMAD.WIDE.U32 UR4, UR4, UR5, URZ ;  /* 0x00000005040472a5 */ /* 0x000fe2000f8e003f */
[----:B------:R-:W-:Y:S01]  /*46d0*/  IMAD.MOV.U32 R8, RZ, RZ, 0x1 ;  /* 0x00000001ff087424 */ /* 0x000fe200078e00ff */
[----:B------:R-:W-:Y:S01]  /*46e0*/  USHF.L.U32 UR7, UR7, UR6, URZ ;  /* 0x0000000607077299 */ /* 0x000fe2000800063f */
[----:B------:R-:W-:Y:S01]  /*46f0*/  LOP3.LUT R7, R17, 0x2, RZ, 0xfc, !PT ;  /* 0x0000000211077812 */ /* 0x000fe200078efcff */
[----:B------:R-:W-:Y:S01]  /*4700*/  USHF.L.U32 UR18, UR8, UR6, URZ ;  /* 0x0000000608127299 */ /* 0x000fe2000800063f */
[----:B------:R-:W-:Y:S01]  /*4710*/  IMAD.MOV.U32 R6, RZ, RZ, RZ ;  /* 0x000000ffff067224 */ /* 0x000fe200078e00ff */
[----:B------:R-:W-:Y:S01]  /*4720*/  ULOP3.LUT UR17, URZ, UR7, URZ, 0x33, !UPT ;  /* 0x000000073f117292 */ /* 0x000fe2000f8e333f */
[----:B------:R-:W-:Y:S01]  /*4730*/  ULDC UR6, c[0x0][0x14] ;  /* 0x0000050000067ab9 */ /* 0x000fe20000000800 */
[----:B------:R-:W-:Y:S01]  /*4740*/  ULDC.64 UR22, c[0x0][0x198] ;  /* 0x0000660000167ab9 */ /* 0x000fe20000000a00 */
[----:B------:R-:W-:-:S02]  /*4750*/  UIMAD.WIDE.U32 UR20, UR4, UR6, URZ ;  /* 0x00000006041472a5 */ /* 0x000fc4000f8e003f */
[----:B------:R-:W-:Y:S01]  /*4760*/  UIMAD UR13, UR5, UR6, URZ ;  /* 0x00000006050d72a4 */ /* 0x000fe2000f8e023f */
[----:B0-----:R-:W-:-:S03]  /*4770*/  VIADD R0, R0, 0x1f ;  /* 0x0000001f00007836 */ /* 0x001fc60000000000 */
[----:B------:R-:W-:Y:S02]  /*4780*/  UIADD3 UR13, UR21, UR13, URZ ;  /* 0x0000000d150d7290 */ /* 0x000fe4000fffe03f */
[----:B------:R-:W-:-:S04]  /*4790*/  SHF.R.S32.HI R3, RZ, 0x1f, R0 ;  /* 0x0000001fff037819 */ /* 0x000fc80000011400 */
[----:B------:R-:W-:Y:S01]  /*47a0*/  LEA.HI R3, R3, R0, RZ, 0x5 ;  /* 0x0000000003037211 */ /* 0x000fe200078f28ff */
[C---:B-1----:R-:W-:Y:S02]  /*47b0*/  IMAD.SHL.U32 R10, R11.reuse, 0x4, RZ ;  /* 0x000000040b0a7824 */ /* 0x042fe400078e00ff */
[----:B------:R-:W-:Y:S01]  /*47c0*/  IMAD.SHL.U32 R11, R11, 0x80, RZ ;  /* 0x000000800b0b7824 */ /* 0x000fe200078e00ff */
[----:B------:R-:W-:Y:S01]  /*47d0*/  SHF.R.S32.HI R9, RZ, 0x5, R3 ;  /* 0x00000005ff097819 */ /* 0x000fe20000011403 */
[----:B------:R-:W-:Y:S01]  /*47e0*/  IMAD.MOV.U32 R0, RZ, RZ, 0x1 ;  /* 0x00000001ff007424 */ /* 0x000fe200078e00ff */
[----:B------:R-:W-:Y:S02]  /*47f0*/  LOP3.LUT R10, R10, 0x4, RZ, 0xc0, !PT ;  /* 0x000000040a0a7812 */ /* 0x000fe400078ec0ff */
[----:B------:R-:W-:Y:S01]  /*4800*/  LOP3.LUT R11, R11, 0x80, RZ, 0xc0, !PT ;  /* 0x000000800b0b7812 */ /* 0x000fe200078ec0ff */
[----:B------:R-:W-:-:S07]  /*4810*/  VIADD R12, R9, 0x1 ;  /* 0x00000001090c7836 */ /* 0x000fce0000000000 */
.L_x_79:
[----:B------:R-:W-:-:S03]  /*4820*/  UMOV UR4, 0xffffffff ;  /* 0xffffffff00047882 */ /* 0x000fc60000000000 */
[----:B------:R-:W-:Y:S05]  /*4830*/  BRA.DIV UR4, `(.L_x_69) ;  /* 0x0000000e04f47947 */ /* 0x000fea000b800000 */
[----:B------:R-:W-:-:S13]  /*4840*/  ELECT P6, URZ, PT ;  /* 0x00000000003f782f */ /* 0x000fda00038c0000 */
.L_x_92:
[----:B------:R-:W0:Y:S01]  /*4850*/  LDC R2, c[0x0][0x28c] ;  /* 0x0000a300ff027b82 */ /* 0x000e220000000800 */
[----:B------:R-:W-:Y:S01]  /*4860*/  BSSY B1, `(.L_x_70) ;  /* 0x0000038000017945 */ /* 0x000fe20003800000 */
[----:B0-----:R-:W-:-:S13]  /*4870*/  ISETP.LT.OR P6, PT, R2, 0x1, !P6 ;  /* 0x000000010200780c */ /* 0x001fda00077c1670 */
[----:B------:R-:W-:Y:S05]  /*4880*/  @P6 BRA `(.L_x_71) ;  /* 0x0000000000d46947 */ /* 0x000fea0003800000 */
[----:B------:R-:W-:Y:S02]  /*4890*/  IMAD R21, R21, 0x8, R10 ;  /* 0x0000000815157824 */ /* 0x000fe400078e020a */
[----:B------:R-:W-:Y:S02]  /*48a0*/  IMAD.SHL.U32 R20, R20, 0x200, RZ ;  /* 0x0000020014147824 */ /* 0x000fe400078e00ff */
[----:B------:R-:W-:Y:S02]  /*48b0*/  IMAD.MOV.U32 R23, RZ, RZ, RZ ;  /* 0x000000ffff177224 */ /* 0x000fe400078e00ff */
[----:B------:R-:W-:Y:S02]  /*48c0*/  IMAD.MOV.U32 R2, RZ, RZ, R12 ;  /* 0x000000ffff027224 */ /* 0x000fe400078e000c */
[----:B------:R-:W-:Y:S02]  /*48d0*/  IMAD.MOV.U32 R3, RZ, RZ, R0 ;  /* 0x000000ffff037224 */ /* 0x000fe400078e0000 */
[----:B------:R-:W-:-:S07]  /*48e0*/  IMAD.MOV.U32 R4, RZ, RZ, R6 ;  /* 0x000000ffff047224 */ /* 0x000fce00078e0006 */
.L_x_74:
[----:B------:R-:W0:Y:S01]  /*48f0*/  S2R R14, SR_CgaCtaId ;  /* 0x00000000000e7919 */ /* 0x000e220000008800 */
[----:B------:R-:W-:Y:S02]  /*4900*/  MOV R5, 0x400 ;  /* 0x0000040000057802 */ /* 0x000fe40000000f00 */
[----:B------:R-:W-:Y:S02]  /*4910*/  LOP3.LUT P1, RZ, R16, 0x7f, RZ, 0xc0, !PT ;  /* 0x0000007f10ff7812 */ /* 0x000fe4000782c0ff */
[----:B0-----:R-:W-:Y:S02]  /*4920*/  LEA R15, R14, R5, 0x18 ;  /* 0x000000050e0f7211 */ /* 0x001fe400078ec0ff */
[----:B------:R-:W-:-:S09]  /*4930*/  SHF.L.U32 R5, R3, 0x1f, RZ ;  /* 0x0000001f03057819 */ /* 0x000fd200000006ff */
[----:B------:R-:W0:Y:S01]  /*4940*/  @!P1 LDC R14, c[0x0][0x500] ;  /* 0x00014000ff0e9b82 */ /* 0x000e220000000800 */
[----:B------:R-:W-:-:S04]  /*4950*/  IMAD R24, R4, 0x8, R15 ;  /* 0x0000000804187824 */ /* 0x000fc800078e020f */
[----:B------:R-:W1:Y:S02]  /*4960*/  SYNCS.PHASECHK.TRANS64.TRYWAIT P0, [R24+URZ+0x30], R5 ;  /* 0x00003005180075a7 */ /* 0x000e64000800017f */
[----:B-1----:R-:W-:Y:S05]  /*4970*/  @!P0 BRA `(.L_x_72) ;  /* 0x0000000c00c48947 */ /* 0x002fea0003800000 */
.L_x_93:
[----:B-1----:R-:W-:Y:S01]  /*4980*/  PRMT R5, R7, 0x9910, RZ ;  /* 0x0000991007057816 */ /* 0x002fe200000000ff */
[----:B0-----:R0:W-:Y:S03]  /*4990*/  @!P1 SYNCS.ARRIVE.TRANS64 RZ, [R24+URZ], R14 ;  /* 0x0000000e18ff99a7 */ /* 0x0011e6000800003f */
[----:B------:R-:W-:-:S13]  /*49a0*/  ISETP.NE.AND P0, PT, R5, 0x2, PT ;  /* 0x000000020500780c */ /* 0x000fda0003f05270 */
[----:B0-----:R-:W-:Y:S05]  /*49b0*/  @P0 BRA `(.L_x_73) ;  /* 0x0000000000040947 */ /* 0x001fea0003800000 */
[----:B------:R-:W-:Y:S01]  /*49c0*/  BPT.TRAP 0x1 ;  /* 0x000000040000795c */ /* 0x000fe20000300000 */
.L_x_73:
[----:B------:R-:W-:Y:S01]  /*49d0*/  IMAD R5, R4, 0x100, R11 ;  /* 0x0000010004057824 */ /* 0x000fe200078e020b */
[----:B------:R-:W-:Y:S01]  /*49e0*/  R2UR UR9, R24 ;  /* 0x00000000180972ca */ /* 0x000fe200000e0000 */
[--C-:B------:R-:W-:Y:S01]  /*49f0*/  IMAD R14, R4, 0x8000, R15.reuse ;  /* 0x00008000040e7824 */ /* 0x100fe200078e020f */
[----:B------:R-:W-:Y:S01]  /*4a00*/  UIADD3 UR4, UP0, UR22, 0xf0, URZ ;  /* 0x000000f016047890 */ /* 0x000fe2000ff1e03f */
[----:B------:R-:W-:Y:S01]  /*4a10*/  IMAD R5, R5, 0x2, R15 ;  /* 0x0000000205057824 */ /* 0x000fe200078e020f */
[----:B------:R-:W-:Y:S01]  /*4a20*/  R2UR UR11, R20 ;  /* 0x00000000140b72ca */ /* 0x000fe200000e0000 */
[----:B------:R-:W-:Y:S01]  /*4a30*/  VIADD R2, R2, 0xffffffff ;  /* 0xffffffff02027836 */ /* 0x000fe20000000000 */
[----:B------:R-:W-:Y:S01]  /*4a40*/  R2UR UR5, R14 ;  /* 0x000000000e0572ca */ /* 0x000fe200000e0000 */
[----:B------:R-:W-:Y:S01]  /*4a50*/  UIADD3 UR24, UP1, UR22, 0x1f0, URZ ;  /* 0x000001f016187890 */ /* 0x000fe2000ff3e03f */
[----:B------:R-:W-:Y:S01]  /*4a60*/  R2UR UR8, R5 ;  /* 0x00000000050872ca */ /* 0x000fe200000e0000 */
[----:B------:R-:W-:Y:S01]  /*4a70*/  VIADD R4, R4, 0x1 ;  /* 0x0000000104047836 */ /* 0x000fe20000000000 */
[----:B------:R-:W-:Y:S01]  /*4a80*/  R2UR UR10, R23 ;  /* 0x00000000170a72ca */ /* 0x000fe200000e0000 */
[----:B------:R-:W-:Y:S01]  /*4a90*/  UIADD3.X UR25, URZ, UR23, URZ, UP1, !UPT ;  /* 0x000000173f197290 */ /* 0x000fe20008ffe43f */
[----:B------:R-:W-:Y:S01]  /*4aa0*/  R2UR UR12, R13 ;  /* 0x000000000d0c72ca */ /* 0x000fe200000e0000 */
[----:B------:R-:W-:Y:S01]  /*4ab0*/  UMOV UR6, 0x0 ;  /* 0x0000000000067882 */ /* 0x000fe20000000000 */
[----:B------:R-:W-:Y:S01]  /*4ac0*/  R2UR UR19, R21 ;  /* 0x00000000151372ca */ /* 0x000fe200000e0000 */
[----:B------:R-:W-:Y:S01]  /*4ad0*/  UMOV UR7, 0x10000000 ;  /* 0x1000000000077882 */ /* 0x000fe20000000000 */
[----:B------:R-:W-:Y:S01]  /*4ae0*/  ISETP.GT.AND P1, PT, R2, 0x1, PT ;  /* 0x000000010200780c */ /* 0x000fe20003f24270 */
[----:B------:R-:W-:Y:S01]  /*4af0*/  UMOV UR26, 0x30000 ;  /* 0x00030000001a7882 */ /* 0x000fe20000000000 */
[C---:B------:R-:W-:Y:S01]  /*4b00*/  ISETP.NE.AND P0, PT, R4.reuse, 0x6, PT ;  /* 0x000000060400780c */ /* 0x040fe20003f05270 */
[----:B------:R-:W-:Y:S01]  /*4b10*/  UIADD3 UR14, UR5, 0x180, URZ ;  /* 0x00000180050e7890 */ /* 0x000fe2000fffe03f */
[----:B------:R-:W-:Y:S01]  /*4b20*/  VIADD R23, R23, 0x20 ;  /* 0x0000002017177836 */ /* 0x000fe20000000000 */
[----:B------:R-:W-:Y:S01]  /*4b30*/  UIADD3.X UR5, URZ, UR23, URZ, UP0, !UPT ;  /* 0x000000173f057290 */ /* 0x000fe200087fe43f */
[----:B------:R-:W-:Y:S01]  /*4b40*/  SEL R14, RZ, 0x1, P0 ;  /* 0x00000001ff0e7807 */ /* 0x000fe20000000000 */
[----:B------:R-:W-:Y:S01]  /*4b50*/  UIADD3 UR15, UR8, 0x30180, URZ ;  /* 0x00030180080f7890 */ /* 0x000fe2000fffe03f */
[----:B------:R-:W-:-:S02]  /*4b60*/  SEL R4, R4, RZ, P0 ;  /* 0x000000ff04047207 */ /* 0x000fc40000000000 */
[----:B------:R-:W-:Y:S01]  /*4b70*/  UMOV UR8, UR14 ;  /* 0x0000000e00087c82 */ /* 0x000fe20008000000 */
[----:B------:R-:W-:-:S03]  /*4b80*/  LOP3.LUT R3, R3, R14, RZ, 0x3c, !PT ;  /* 0x0000000e03037212 */ /* 0x000fc600078e3cff */
[----:B------:R0:W-:Y:S02]  /*4b90*/  UTMALDG.3D [UR8], [UR4], desc[UR6] ;  /* 0x00000608040075b4 */ /* 0x0001e40008011000 */
[----:B0-----:R-:W-:Y:S01]  /*4ba0*/  UMOV UR8, UR15 ;  /* 0x0000000f00087c82 */ /* 0x001fe20008000000 */
[----:B------:R-:W-:Y:S02]  /*4bb0*/  UMOV UR11, UR19 ;  /* 0x00000013000b7c82 */ /* 0x000fe40008000000 */
[----:B------:R0:W-:Y:S02]  /*4bc0*/  UTMALDG.3D.MULTICAST [UR8], [UR24], UR26, desc[UR6] ;  /* 0x00000608180073b4 */ /* 0x0001e4000801181a */
[----:B0-----:R-:W-:Y:S05]  /*4bd0*/  @P1 BRA `(.L_x_74) ;  /* 0xfffffffc00441947 */ /* 0x001fea000383ffff */
.L_x_71:
[----:B------:R-:W-:Y:S05]  /*4be0*/  BSYNC B1 ;  /* 0x0000000000017941 */ /* 0x000fea0003800000 */
.L_x_70:
[----:B------:R-:W-:Y:S01]  /*4bf0*/  LOP3.LUT P1, RZ, R8, 0xff, RZ, 0xc0, !PT ;  /* 0x000000ff08ff7812 */ /* 0x000fe2000782c0ff */
[C---:B------:R-:W-:Y:S01]  /*4c00*/  IMAD.IADD R6, R9.reuse, 0x1, R6 ;  /* 0x0000000109067824 */ /* 0x040fe200078e0206 */
[----:B------:R-:W-:Y:S01]  /*4c10*/  ULDC.64 UR4, c[0x0][0x650] ;  /* 0x0001940000047ab9 */ /* 0x000fe20000000a00 */
[C---:B------:R-:W-:Y:S01]  /*4c20*/  ISETP.GE.U32.AND P2, PT, R9.reuse, 0x6, PT ;  /* 0x000000060900780c */ /* 0x040fe20003f46070 */
[----:B------:R-:W-:Y:S01]  /*4c30*/  BSSY B1, `(.L_x_75) ;  /* 0x000006d000017945 */ /* 0x000fe20003800000 */
[----:B------:R-:W-:Y:S01]  /*4c40*/  IMAD.MOV.U32 R20, RZ, RZ, -0x1 ;  /* 0xffffffffff147424 */ /* 0x000fe200078e00ff */
[----:B------:R-:W-:Y:S01]  /*4c50*/  ISETP.GT.U32.AND P0, PT, R6, 0x5, PT ;  /* 0x000000050600780c */ /* 0x000fe20003f04070 */
[----:B------:R-:W-:Y:S01]  /*4c60*/  IMAD.MOV.U32 R21, RZ, RZ, -0x1 ;  /* 0xffffffffff157424 */ /* 0x000fe200078e00ff */
[----:B------:R-:W-:Y:S01]  /*4c70*/  PRMT R8, RZ, 0x7610, R8 ;  /* 0x00007610ff087816 */ /* 0x000fe20000000008 */
[----:B------:R-:W-:Y:S01]  /*4c80*/  IMAD.MOV.U32 R13, RZ, RZ, -0x1 ;  /* 0xffffffffff0d7424 */ /* 0x000fe200078e00ff */
[----:B------:R-:W-:-:S03]  /*4c90*/  ISETP.LT.U32.AND P0, PT, R9, 0x6, P0 ;  /* 0x000000060900780c */ /* 0x000fc60000701070 */
[----:B------:R-:W0:Y:S01]  /*4ca0*/  @P1 S2R R3, SR_CgaCtaId ;  /* 0x0000000000031919 */ /* 0x000e220000008800 */
[----:B------:R-:W-:-:S04]  /*4cb0*/  @P1 MOV R2, 0x400 ;  /* 0x0000040000021802 */ /* 0x000fc80000000f00 */
[----:B0-----:R-:W-:Y:S01]  /*4cc0*/  @P1 LEA R4, R3, R2, 0x18 ;  /* 0x0000000203041211 */ /* 0x001fe200078ec0ff */
[----:B------:R-:W-:-:S03]  /*4cd0*/  IMAD.WIDE.U32 R2, R6, -0x55555555, RZ ;  /* 0xaaaaaaab06027825 */ /* 0x000fc600078e00ff */
[----:B------:R0:W-:Y:S01]  /*4ce0*/  @P1 SYNCS.ARRIVE.TRANS64.A1T0 RZ, [R4+URZ+0x78], RZ ;  /* 0x000078ff04ff19a7 */ /* 0x0001e2000810003f */
[----:B------:R-:W-:Y:S02]  /*4cf0*/  IADD3 R18, P1, R18, UR20, RZ ;  /* 0x0000001412127c10 */ /* 0x000fe4000ff3e0ff */
[----:B------:R-:W-:Y:S02]  /*4d00*/  SHF.R.U32.HI R5, RZ, 0x2, R3 ;  /* 0x00000002ff057819 */ /* 0x000fe40000011603 */
[----:B------:R-:W-:Y:S02]  /*4d10*/  SEL R3, RZ, 0x1, !P0 ;  /* 0x00000001ff037807 */ /* 0x000fe40004000000 */
[----:B------:R-:W-:Y:S01]  /*4d20*/  IADD3.X R19, R19, UR13, RZ, P1, !PT ;  /* 0x0000000d13137c10 */ /* 0x000fe20008ffe4ff */
[----:B------:R-:W-:Y:S01]  /*4d30*/  IMAD R6, R5, -0x6, R6 ;  /* 0xfffffffa05067824 */ /* 0x000fe200078e0206 */
[----:B------:R-:W-:Y:S02]  /*4d40*/  ISETP.GE.U32.AND P0, PT, R18, UR4, PT ;  /* 0x0000000412007c0c */ /* 0x000fe4000bf06070 */
[----:B------:R-:W-:-:S02]  /*4d50*/  LOP3.LUT R0, R0, R3, RZ, 0x3c, !PT ;  /* 0x0000000300007212 */ /* 0x000fc400078e3cff */
[----:B------:R-:W-:Y:S02]  /*4d60*/  ISETP.GE.U32.AND.EX P0, PT, R19, UR5, PT, P0 ;  /* 0x0000000513007c0c */ /* 0x000fe4000bf06100 */
[----:B------:R-:W-:Y:S02]  /*4d70*/  @P2 LOP3.LUT R0, R0, 0x1, R5, 0x78, !PT ;  /* 0x0000000100002812 */ /* 0x000fe400078e7805 */
[----:B------:R-:W-:-:S09]  /*4d80*/  PRMT R2, RZ, 0x7610, R2 ;  /* 0x00007610ff027816 */ /* 0x000fd20000000002 */
[----:B0-----:R-:W-:Y:S05]  /*4d90*/  @P0 BRA `(.L_x_76) ;  /* 0x0000000400580947 */ /* 0x001fea0003800000 */
[----:B------:R-:W0:Y:S01]  /*4da0*/  S2R R14, SR_CTAID.X ;  /* 0x00000000000e7919 */ /* 0x000e220000002500 */
[----:B------:R-:W-:Y:S01]  /*4db0*/  ULDC.64 UR4, c[0x0][0x628] ;  /* 0x00018a0000047ab9 */ /* 0x000fe20000000a00 */
[----:B------:R-:W-:Y:S01]  /*4dc0*/  ULDC UR7, c[0x0][0x630] ;  /* 0x00018c0000077ab9 */ /* 0x000fe20000000800 */
[----:B------:R-:W-:Y:S01]  /*4dd0*/  ISETP.NE.U32.AND P0, PT, RZ, UR4, PT ;  /* 0x00000004ff007c0c */ /* 0x000fe2000bf05070 */
[----:B------:R-:W1:Y:S01]  /*4de0*/  S2R R15, SR_CTAID.Y ;  /* 0x00000000000f7919 */ /* 0x000e620000002600 */
[----:B------:R-:W-:Y:S01]  /*4df0*/  ULDC UR8, c[0x0][0x150] ;  /* 0x0000540000087ab9 */ /* 0x000fe20000000800 */
[----:B------:R-:W-:Y:S01]  /*4e00*/  IMAD.MOV.U32 R2, RZ, RZ, R18 ;  /* 0x000000ffff027224 */ /* 0x000fe200078e0012 */
[----:B------:R-:W-:Y:S01]  /*4e10*/  ISETP.NE.AND.EX P0, PT, RZ, UR5, PT, P0 ;  /* 0x00000005ff007c0c */ /* 0x000fe2000bf05300 */
[----:B------:R-:W-:Y:S01]  /*4e20*/  IMAD.MOV.U32 R3, RZ, RZ, R19 ;  /* 0x000000ffff037224 */ /* 0x000fe200078e0013 */
[----:B0-----:R-:W-:-:S11]  /*4e30*/  I2FP.F32.U32 R20, R14 ;  /* 0x0000000e00147245 */ /* 0x001fd60000201000 */
[----:B------:R-:W-:Y:S05]  /*4e40*/  @!P0 BRA `(.L_x_77) ;  /* 0x0000000000288947 */ /* 0x000fea0003800000 */
[----:B------:R-:W-:Y:S02]  /*4e50*/  ULDC UR6, c[0x0][0x634] ;  /* 0x00018d0000067ab9 */ /* 0x000fe40000000800 */
[----:B------:R-:W-:-:S05]  /*4e60*/  IADD3 R3, P0, R18, UR6, RZ ;  /* 0x0000000612037c10 */ /* 0x000fca000ff1e0ff */
[----:B------:R-:W-:-:S04]  /*4e70*/  IMAD.X R13, RZ, RZ, R19, P0 ;  /* 0x000000ffff0d7224 */ /* 0x000fc800000e0613 */
[----:B------:R-:W-:-:S04]  /*4e80*/  IMAD.WIDE.U32 R4, R13, UR4, RZ ;  /* 0x000000040d047c25 */ /* 0x000fc8000f8e00ff */
[----:B------:R-:W-:-:S04]  /*4e90*/  IMAD.WIDE.U32 R4, P0, R3, UR5, R4 ;  /* 0x0000000503047c25 */ /* 0x000fc8000f800004 */
[----:B------:R-:W-:-:S04]  /*4ea0*/  IMAD.WIDE.U32 R2, R3, UR4, RZ ;  /* 0x0000000403027c25 */ /* 0x000fc8000f8e00ff */
[----:B------:R-:W-:Y:S01]  /*4eb0*/  IMAD.MOV.U32 R2, RZ, RZ, R5 ;  /* 0x000000ffff027224 */ /* 0x000fe200078e0005 */
[----:B------:R-:W-:Y:S01]  /*4ec0*/  IADD3 RZ, P1, R3, R4, RZ ;  /* 0x0000000403ff7210 */ /* 0x000fe20007f3e0ff */
[----:B------:R-:W-:-:S04]  /*4ed0*/  IMAD.X R3, RZ, RZ, RZ, P0 ;  /* 0x000000ffff037224 */ /* 0x000fc800000e06ff */
[----:B------:R-:W-:-:S08]  /*4ee0*/  IMAD.WIDE.U32.X R2, R13, UR5, R2, P1 ;  /* 0x000000050d027c25 */ /* 0x000fd000088e0402 */
.L_x_77:
[--C-:B------:R-:W-:Y:S01]  /*4ef0*/  SHF.R.U64 R13, R2, UR7, R3.reuse ;  /* 0x00000007020d7c19 */ /* 0x100fe20008001203 */
[----:B------:R-:W-:Y:S01]  /*4f00*/  FMUL R20, R20, UR8 ;  /* 0x0000000814147c20 */ /* 0x000fe20008400000 */
[----:B------:R-:W-:Y:S01]  /*4f10*/  SHF.R.U32.HI R2, RZ, UR7, R3 ;  /* 0x00000007ff027c19 */ /* 0x000fe20008011603 */
[----:B------:R-:W0:Y:S01]  /*4f20*/  LDC R23, c[0x0][0x144] ;  /* 0x00005100ff177b82 */ /* 0x000e220000000800 */
[----:B------:R-:W-:Y:S01]  /*4f30*/  IADD3 R21, P0, RZ, -R13, RZ ;  /* 0x8000000dff157210 */ /* 0x000fe20007f1e0ff */
[----:B------:R-:W-:Y:S01]  /*4f40*/  ULDC UR6, c[0x0][0x154] ;  /* 0x0000550000067ab9 */ /* 0x000fe20000000800 */
[----:B-1----:R-:W-:Y:S01]  /*4f50*/  I2FP.F32.U32 R3, R15 ;  /* 0x0000000f00037245 */ /* 0x002fe20000201000 */
[----:B------:R-:W1:Y:S01]  /*4f60*/  F2I.U32.TRUNC.NTZ R20, R20 ;  /* 0x0000001400147305 */ /* 0x000e62000020f000 */
[----:B------:R-:W-:Y:S01]  /*4f70*/  ULDC.64 UR4, c[0x0][0x620] ;  /* 0x0001880000047ab9 */ /* 0x000fe20000000a00 */
[----:B------:R-:W-:Y:S01]  /*4f80*/  IMAD.X R2, RZ, RZ, ~R2, P0 ;  /* 0x000000ffff027224 */ /* 0x000fe200000e0e02 */
[----:B------:R-:W-:Y:S01]  /*4f90*/  ISETP.NE.AND P2, PT, R22, 0x1, PT ;  /* 0x000000011600780c */ /* 0x000fe20003f45270 */
[----:B------:R-:W-:Y:S01]  /*4fa0*/  FMUL R4, R3, UR6 ;  /* 0x0000000603047c20 */ /* 0x000fe20008400000 */
[----:B------:R-:W2:Y:S01]  /*4fb0*/  LDC R24, c[0x0][0x148] ;  /* 0x00005200ff187b82 */ /* 0x000ea20000000800 */
[----:B------:R-:W-:Y:S01]  /*4fc0*/  IMAD R2, R2, UR4, RZ ;  /* 0x0000000402027c24 */ /* 0x000fe2000f8e02ff */
[----:B------:R-:W-:Y:S01]  /*4fd0*/  ULDC.64 UR6, c[0x0][0x640] ;  /* 0x0001900000067ab9 */ /* 0x000fe20000000a00 */
[----:B------:R-:W-:Y:S01]  /*4fe0*/  IMAD.MOV.U32 R3, RZ, RZ, R19 ;  /* 0x000000ffff037224 */ /* 0x000fe200078e0013 */
[----:B------:R-:W-:Y:S01]  /*4ff0*/  ISETP.NE.U32.AND P0, PT, RZ, UR6, PT ;  /* 0x00000006ff007c0c */ /* 0x000fe2000bf05070 */
[----:B------:R-:W3:Y:S01]  /*5000*/  F2I.U32.TRUNC.NTZ R4, R4 ;  /* 0x0000000400047305 */ /* 0x000ee2000020f000 */
[----:B------:R-:W-:-:S02]  /*5010*/  IMAD R5, R21, UR5, R2 ;  /* 0x0000000515057c24 */ /* 0x000fc4000f8e0202 */
[----:B------:R-:W-:Y:S01]  /*5020*/  IMAD.MOV.U32 R2, RZ, RZ, R18 ;  /* 0x000000ffff027224 */ /* 0x000fe200078e0012 */
[----:B------:R-:W-:Y:S01]  /*5030*/  ISETP.NE.AND.EX P0, PT, RZ, UR7, PT, P0 ;  /* 0x00000007ff007c0c */ /* 0x000fe2000bf05300 */
[----:B-1----:R-:W-:Y:S02]  /*5040*/  IMAD.MOV R20, RZ, RZ, -R20 ;  /* 0x000000ffff147224 */ /* 0x002fe400078e0a14 */
[----:B------:R-:W-:Y:S01]  /*5050*/  IMAD.WIDE.U32 R2, R21, UR4, R2 ;  /* 0x0000000415027c25 */ /* 0x000fe2000f8e0002 */
[----:B------:R-:W-:-:S03]  /*5060*/  ULDC UR4, c[0x0][0x618] ;  /* 0x0001860000047ab9 */ /* 0x000fc60000000800 */
[----:B------:R-:W-:Y:S02]  /*5070*/  IMAD.IADD R3, R3, 0x1, R5 ;  /* 0x0000000103037824 */ /* 0x000fe400078e0205 */
[----:B0-----:R-:W-:-:S03]  /*5080*/  IMAD R14, R23, R20, R14 ;  /* 0x00000014170e7224 */ /* 0x001fc600078e020e */
[--C-:B------:R-:W-:Y:S01]  /*5090*/  SHF.R.U64 R20, R2, UR4, R3.reuse ;  /* 0x0000000402147c19 */ /* 0x100fe20008001203 */
[----:B---3--:R-:W-:Y:S01]  /*50a0*/  IMAD.MOV R2, RZ, RZ, -R4 ;  /* 0x000000ffff027224 */ /* 0x008fe200078e0a04 */
[----:B------:R-:W-:Y:S01]  /*50b0*/  SHF.R.U32.HI R3, RZ, UR4, R3 ;  /* 0x00000004ff037c19 */ /* 0x000fe20008011603 */
[----:B------:R-:W-:Y:S02]  /*50c0*/  ULDC UR4, c[0x0][0x608] ;  /* 0x0001820000047ab9 */ /* 0x000fe40000000800 */
[----:B--2---:R-:W-:Y:S01]  /*50d0*/  @P2 IMAD R14, R24, R2, R15 ;  /* 0x00000002180e2224 */ /* 0x004fe200078e020f */
[--C-:B------:R-:W-:Y:S02]  /*50e0*/  SHF.R.U64 R23, R20, UR4, R3.reuse ;  /* 0x0000000414177c19 */ /* 0x100fe40008001203 */
[----:B------:R-:W-:Y:S01]  /*50f0*/  SHF.R.U32.HI R2, RZ, UR4, R3 ;  /* 0x00000004ff027c19 */ /* 0x000fe20008011603 */
[----:B------:R-:W-:-:S03]  /*5100*/  ULDC UR4, c[0x0][0x658] ;  /* 0x0001960000047ab9 */ /* 0x000fc60000000800 */
[--C-:B------:R-:W-:Y:S02]  /*5110*/  SHF.R.U64 R15, R23, UR4, R2.reuse ;  /* 0x00000004170f7c19 */ /* 0x100fe40008001202 */
[----:B------:R-:W-:-:S03]  /*5120*/  SHF.R.U32.HI R2, RZ, UR4, R2 ;  /* 0x00000004ff027c19 */ /* 0x000fc60008011602 */
[----:B------:R-:W-:Y:S02]  /*5130*/  IMAD.MOV.U32 R4, RZ, RZ, R15 ;  /* 0x000000ffff047224 */ /* 0x000fe400078e000f */
[----:B------:R-:W-:Y:S01]  /*5140*/  IMAD.MOV.U32 R3, RZ, RZ, R2 ;  /* 0x000000ffff037224 */ /* 0x000fe200078e0002 */
[----:B------:R-:W-:Y:S06]  /*5150*/  @!P0 BRA `(.L_x_78) ;  /* 0x00000000002c8947 */ /* 0x000fec0003800000 */
        /* <DEDUP_REMOVED lines=9> */
[----:B------:R-:W-:-:S04]  /*51f0*/  IMAD.WIDE.U32.X R2, R21, UR7, R2, P1 ;  /* 0x0000000715027c25 */ /* 0x000fc800088e0402 */
[----:B------:R-:W-:-:S07]  /*5200*/  IMAD.MOV.U32 R4, RZ, RZ, R2 ;  /* 0x000000ffff047224 */ /* 0x000fce00078e0002 */
.L_x_78:
[----:B------:R-:W-:Y:S01]  /*5210*/  ULDC UR4, c[0x0][0x648] ;  /* 0x0001920000047ab9 */ /* 0x000fe20000000800 */
[----:B------:R-:W-:Y:S01]  /*5220*/  LOP3.LUT R2, R23, UR17, RZ, 0xc0, !PT ;  /* 0x0000001117027c12 */ /* 0x000fe2000f8ec0ff */
[----:B------:R-:W-:Y:S01]  /*5230*/  ULDC UR5, c[0x0][0x610] ;  /* 0x0001840000057ab9 */ /* 0x000fe20000000800 */
[----:B------:R-:W-:Y:S01]  /*5240*/  SHF.R.U64 R3, R4, UR4, R3 ;  /* 0x0000000404037c19 */ /* 0x000fe20008001203 */
[----:B------:R-:W-:Y:S01]  /*5250*/  ULDC UR4, c[0x0][0x638] ;  /* 0x00018e0000047ab9 */ /* 0x000fe20000000800 */
[----:B------:R-:W-:-:S03]  /*5260*/  LOP3.LUT R20, R20, UR16, RZ, 0xc0, !PT ;  /* 0x0000001014147c12 */ /* 0x000fc6000f8ec0ff */
[----:B------:R-:W-:Y:S02]  /*5270*/  IMAD.MOV R4, RZ, RZ, -R3 ;  /* 0x000000ffff047224 */ /* 0x000fe400078e0a03 */
[----:B------:R-:W-:Y:S02]  /*5280*/  IMAD R3, R3, UR18, R2 ;  /* 0x0000001203037c24 */ /* 0x000fe4000f8e0202 */
[----:B------:R-:W-:Y:S01]  /*5290*/  IMAD R15, R4, UR4, R15 ;  /* 0x00000004040f7c24 */ /* 0x000fe2000f8e020f */
[----:B------:R-:W-:Y:S01]  /*52a0*/  ULDC UR4, c[0x0][0x600] ;  /* 0x0001800000047ab9 */ /* 0x000fe20000000800 */
[----:B------:R-:W-:Y:S02]  /*52b0*/  IMAD R14, R3, UR5, R14 ;  /* 0x00000005030e7c24 */ /* 0x000fe4000f8e020e */
[----:B------:R-:W-:Y:S02]  /*52c0*/  IMAD R15, R15, UR4, R20 ;  /* 0x000000040f0f7c24 */ /* 0x000fe4000f8e0214 */
[----:B------:R-:W-:-:S03]  /*52d0*/  IMAD.MOV.U32 R2, RZ, RZ, 0x1 ;  /* 0x00000001ff027424 */ /* 0x000fc600078e00ff */
[----:B------:R-:W-:Y:S02]  /*52e0*/  SEL R21, R15, R14, !P2 ;  /* 0x0000000e0f157207 */ /* 0x000fe40005000000 */
[----:B------:R-:W-:-:S07]  /*52f0*/  SEL R20, R14, R15, !P2 ;  /* 0x0000000f0e147207 */ /* 0x000fce0005000000 */
.L_x_76:
[----:B------:R-:W-:Y:S05]  /*5300*/  BSYNC B1 ;  /* 0x0000000000017941 */ /* 0x000fea0003800000 */
.L_x_75:
[----:B------:R-:W-:-:S13]  /*5310*/  LOP3.LUT P0, RZ, R2, 0xff, RZ, 0xc0, !PT ;  /* 0x000000ff02ff7812 */ /* 0x000fda000780c0ff */
[----:B------:R-:W-:Y:S05]  /*5320*/  @P0 BRA `(.L_x_79) ;  /* 0xfffffff4003c0947 */ /* 0x000fea000383ffff */
[----:B------:R-:W-:Y:S05]  /*5330*/  BSYNC B0 ;  /* 0x0000000000007941 */ /* 0x000fea0003800000 */
.L_x_68:
[----:B------:R-:W-:-:S03]  /*5340*/  UMOV UR4, 0xffffffff ;  /* 0xffffffff00047882 */ /* 0x000fc60000000000 */
[----:B------:R-:W-:Y:S05]  /*5350*/  BRA.DIV UR4, `(.L_x_80) ;  /* 0x0000000604607947 */ /* 0x000fea000b800000 */
[----:B------:R-:W-:-:S13]  /*5360*/  ELECT P6, URZ, PT ;  /* 0x00000000003f782f */ /* 0x000fda00038c0000 */
.L_x_96:
[----:B------:R-:W-:Y:S04]  /*5370*/  BSSY B0, `(.L_x_81) ;  /* 0x000003d000007945 */ /* 0x000fe80003800000 */
[----:B------:R-:W-:Y:S05]  /*5380*/  @!P6 BRA `(.L_x_82) ;  /* 0x0000000000ece947 */ /* 0x000fea0003800000 */
[----:B------:R-:W-:-:S04]  /*5390*/  LOP3.LUT R17, R17, 0x2, RZ, 0xfc, !PT ;  /* 0x0000000211117812 */ /* 0x000fc800078efcff */
[----:B------:R-:W-:-:S13]  /*53a0*/  ISETP.NE.AND P0, PT, R17, 0x3, PT ;  /* 0x000000031100780c */ /* 0x000fda0003f05270 */
[----:B------:R-:W-:Y:S05]  /*53b0*/  @!P0 BRA `(.L_x_83) ;  /* 0x0000000000048947 */ /* 0x000fea0003800000 */
[----:B------:R-:W-:Y:S01]  /*53c0*/  BPT.TRAP 0x1 ;  /* 0x000000040000795c */ /* 0x000fe20000300000 */
.L_x_83:
[----:B------:R-:W0:Y:S01]  /*53d0*/  S2R R3, SR_CgaCtaId ;  /* 0x0000000000037919 */ /* 0x000e220000008800 */
[----:B------:R-:W-:-:S04]  /*53e0*/  MOV R2, 0x400 ;  /* 0x0000040000027802 */ /* 0x000fc80000000f00 */
[----:B0-----:R-:W-:Y:S02]  /*53f0*/  LEA R3, R3, R2, 0x18 ;  /* 0x0000000203037211 */ /* 0x001fe400078ec0ff */
[----:B------:R-:W-:-:S03]  /*5400*/  SHF.L.U32 R2, R0, 0x1f, RZ ;  /* 0x0000001f00027819 */ /* 0x000fc600000006ff */
[----:B------:R-:W-:-:S04]  /*5410*/  VIADD R3, R3, 0x30 ;  /* 0x0000003003037836 */ /* 0x000fc80000000000 */
[C---:B------:R-:W-:Y:S02]  /*5420*/  IMAD R7, R6.reuse, 0x8, R3 ;  /* 0x0000000806077824 */ /* 0x040fe400078e0203 */
[----:B------:R-:W-:Y:S02]  /*5430*/  VIADD R6, R6, 0x1 ;  /* 0x0000000106067836 */ /* 0x000fe40000000000 */
[----:B------:R-:W0:Y:S03]  /*5440*/  SYNCS.PHASECHK.TRANS64.TRYWAIT P0, [R7+URZ], R2 ;  /* 0x00000002070075a7 */ /* 0x000e26000800017f */
[----:B------:R-:W-:-:S04]  /*5450*/  ISETP.NE.AND P1, PT, R6, 0x6, PT ;  /* 0x000000060600780c */ /* 0x000fc80003f25270 */
[----:B------:R-:W-:Y:S02]  /*5460*/  SEL R5, RZ, 0x1, P1 ;  /* 0x00000001ff057807 */ /* 0x000fe40000800000 */
[----:B------:R-:W-:Y:S02]  /*5470*/  SEL R6, R6, RZ, P1 ;  /* 0x000000ff06067207 */ /* 0x000fe40000800000 */
[----:B------:R-:W-:-:S03]  /*5480*/  LOP3.LUT R5, R0, R5, RZ, 0x3c, !PT ;  /* 0x0000000500057212 */ /* 0x000fc600078e3cff */
[----:B------:R-:W-:Y:S01]  /*5490*/  IMAD R9, R6, 0x8, R3 ;  /* 0x0000000806097824 */ /* 0x000fe200078e0203 */
[----:B------:R-:W-:Y:S01]  /*54a0*/  SHF.L.U32 R4, R5, 0x1f, RZ ;  /* 0x0000001f05047819 */ /* 0x000fe200000006ff */
[----:B0-----:R-:W-:Y:S06]  /*54b0*/  @!P0 BRA `(.L_x_84) ;  /* 0x0000000400288947 */ /* 0x001fec0003800000 */
.L_x_97:
[----:B------:R-:W1:Y:S01]  /*54c0*/  SYNCS.PHASECHK.TRANS64.TRYWAIT P0, [R9+URZ], R4 ;  /* 0x00000004090075a7 */ /* 0x000e62000800017f */
[----:B------:R-:W-:-:S05]  /*54d0*/  VIADD R0, R6, 0x1 ;  /* 0x0000000106007836 */ /* 0x000fca0000000000 */
[----:B------:R-:W-:-:S04]  /*54e0*/  ISETP.NE.AND P1, PT, R0, 0x6, PT ;  /* 0x000000060000780c */ /* 0x000fc80003f25270 */
[----:B0-----:R-:W-:Y:S02]  /*54f0*/  SEL R2, RZ, 0x1, P1 ;  /* 0x00000001ff027807 */ /* 0x001fe40000800000 */
[----:B------:R-:W-:Y:S02]  /*5500*/  SEL R0, R0, RZ, P1 ;  /* 0x000000ff00007207 */ /* 0x000fe40000800000 */
[----:B------:R-:W-:-:S03]  /*5510*/  LOP3.LUT R7, R5, R2, RZ, 0x3c, !PT ;  /* 0x0000000205077212 */ /* 0x000fc600078e3cff */
[----:B------:R-:W-:Y:S01]  /*5520*/  IMAD R6, R0, 0x8, R3 ;  /* 0x0000000800067824 */ /* 0x000fe200078e0203 */
[----:B------:R-:W-:Y:S01]  /*5530*/  SHF.L.U32 R5, R7, 0x1f, RZ ;  /* 0x0000001f07057819 */ /* 0x000fe200000006ff */
[----:B-1----:R-:W-:Y:S06]  /*5540*/  @!P0 BRA `(.L_x_85) ;  /* 0x0000000400188947 */ /* 0x002fec0003800000 */
.L_x_98:
[----:B------:R-:W1:Y:S01]  /*5550*/  SYNCS.PHASECHK.TRANS64.TRYWAIT P0, [R6+URZ], R5 ;  /* 0x00000005060075a7 */ /* 0x000e62000800017f */
[----:B------:R-:W-:-:S05]  /*5560*/  VIADD R0, R0, 0x1 ;  /* 0x0000000100007836 */ /* 0x000fca0000000000 */
[----:B------:R-:W-:-:S04]  /*5570*/  ISETP.NE.AND P1, PT, R0, 0x6, PT ;  /* 0x000000060000780c */ /* 0x000fc80003f25270 */
[----:B------:R-:W-:Y:S02]  /*5580*/  SEL R2, RZ, 0x1, P1 ;  /* 0x00000001ff027807 */ /* 0x000fe40000800000 */
[----:B------:R-:W-:Y:S02]  /*5590*/  SEL R0, R0, RZ, P1 ;  /* 0x000000ff00007207 */ /* 0x000fe40000800000 */
[----:B------:R-:W-:-:S03]  /*55a0*/  LOP3.LUT R7, R7, R2, RZ, 0x3c, !PT ;  /* 0x0000000207077212 */ /* 0x000fc600078e3cff */
[----:B0-----:R-:W-:Y:S01]  /*55b0*/  IMAD R9, R0, 0x8, R3 ;  /* 0x0000000800097824 */ /* 0x001fe200078e0203 */
[----:B------:R-:W-:Y:S01]  /*55c0*/  SHF.L.U32 R4, R7, 0x1f, RZ ;  /* 0x0000001f07047819 */ /* 0x000fe200000006ff */
[----:B-1----:R-:W-:Y:S06]  /*55d0*/  @!P0 BRA `(.L_x_86) ;  /* 0x0000000400088947 */ /* 0x002fec0003800000 */
.L_x_99:
        /* <DEDUP_REMOVED lines=9> */
.L_x_100:
[----:B------:R-:W1:Y:S01]  /*5670*/  SYNCS.PHASECHK.TRANS64.TRYWAIT P0, [R6+URZ], R5 ;  /* 0x00000005060075a7 */ /* 0x000e62000800017f */
[----:B------:R-:W-:-:S05]  /*5680*/  VIADD R0, R0, 0x1 ;  /* 0x0000000100007836 */ /* 0x000fca0000000000 */
[----:B------:R-:W-:-:S04]  /*5690*/  ISETP.NE.AND P1, PT, R0, 0x6, PT ;  /* 0x000000060000780c */ /* 0x000fc80003f25270 */
[----:B------:R-:W-:Y:S02]  /*56a0*/  SEL R2, RZ, 0x1, P1 ;  /* 0x00000001ff027807 */ /* 0x000fe40000800000 */
[----:B------:R-:W-:Y:S02]  /*56b0*/  SEL R0, R0, RZ, P1 ;  /* 0x000000ff00007207 */ /* 0x000fe40000800000 */
[----:B------:R-:W-:Y:S01]  /*56c0*/  LOP3.LUT R2, R7, R2, RZ, 0x3c, !PT ;  /* 0x0000000207027212 */ /* 0x000fe200078e3cff */
[----:B-1----:R-:W-:Y:S06]  /*56d0*/  @!P0 BRA `(.L_x_88) ;  /* 0x0000000000f08947 */ /* 0x002fec0003800000 */
.L_x_101:
[----:B------:R-:W-:Y:S01]  /*56e0*/  IMAD R3, R0, 0x8, R3 ;  /* 0x0000000800037824 */ /* 0x000fe200078e0203 */
[----:B------:R-:W-:-:S07]  /*56f0*/  SHF.L.U32 R0, R2, 0x1f, RZ ;  /* 0x0000001f02007819 */ /* 0x000fce00000006ff */
.L_x_89:
[----:B--2---:R2:W3:Y:S02]  /*5700*/  SYNCS.PHASECHK.TRANS64.TRYWAIT P0, [R3+URZ], R0 ;  /* 0x00000000030075a7 */ /* 0x0044e4000800017f */
[----:B---3--:R-:W-:Y:S05]  /*5710*/  @!P0 NANOSLEEP.SYNCS 0x989680 ;  /* 0x009896800000895d */ /* 0x008fea0003900000 */
[----:B------:R-:W3:Y:S02]  /*5720*/  @!P0 SYNCS.PHASECHK.TRANS64 P0, [R3+URZ], R0 ;  /* 0x00000000030085a7 */ /* 0x000ee4000800007f */
[----:B---3--:R-:W-:Y:S05]  /*5730*/  @!P0 BRA `(.L_x_89) ;  /* 0xfffffffc00f08947 */ /* 0x008fea000383ffff */
.L_x_82:
[----:B------:R-:W-:Y:S05]  /*5740*/  BSYNC B0 ;  /* 0x0000000000007941 */ /* 0x000fea0003800000 */
.L_x_81:
[----:B------:R-:W-:Y:S05]  /*5750*/  EXIT ;  /* 0x000000000000794d */ /* 0x000fea0003800000 */
.L_x_21:
[----:B-1----:R1:W2:Y:S02]  /*5760*/  SYNCS.PHASECHK.TRANS64.TRYWAIT P1, [R3+URZ], R0 ;  /* 0x00000000030075a7 */ /* 0x0022a4000802017f */
[----:B--2---:R-:W-:Y:S05]  /*5770*/  @!P1 NANOSLEEP.SYNCS 0x989680 ;  /* 0x009896800000995d */ /* 0x004fea0003900000 */
[----:B------:R-:W2:Y:S02]  /*5780*/  @!P1 SYNCS.PHASECHK.TRANS64 P1, [R3+URZ], R0 ;  /* 0x00000000030095a7 */ /* 0x000ea4000802007f */
[----:B--2---:R-:W-:Y:S05]  /*5790*/  @!P1 BRA `(.L_x_21) ;  /* 0xfffffffc00f09947 */ /* 0x004fea000383ffff */
[----:B------:R-:W-:Y:S05]  /*57a0*/  BRA `(.L_x_20) ;  /* 0xffffffbc005c7947 */ /* 0x000fea000383ffff */
.L_x_26:
[----:B-1----:R-:W-:-:S04]  /*57b0*/  IMAD.U32 R5, RZ, RZ, UR6 ;  /* 0x00000006ff057e24 */ /* 0x002fc8000f8e00ff */
[----:B------:R1:W2:Y:S03]  /*57c0*/  SYNCS.PHASECHK.TRANS64.TRYWAIT P1, [R5+URZ], R4 ;  /* 0x00000004050075a7 */ /* 0x0002a6000802017f */
[----:B--2---:R-:W-:Y:S05]  /*57d0*/  @!P1 NANOSLEEP.SYNCS 0x989680 ;  /* 0x009896800000995d */ /* 0x004fea0003900000 */
[----:B------:R-:W2:Y:S02]  /*57e0*/  @!P1 SYNCS.PHASECHK.TRANS64 P1, [R5+URZ], R4 ;  /* 0x00000004050095a7 */ /* 0x000ea4000802007f */
[----:B--2---:R-:W-:Y:S05]  /*57f0*/  @!P1 BRA `(.L_x_26) ;  /* 0xfffffffc00ec9947 */ /* 0x004fea000383ffff */
[----:B------:R-:W-:Y:S05]  /*5800*/  BRA `(.L_x_25) ;  /* 0xffffffc000887947 */ /* 0x000fea000383ffff */
.L_x_69:
[----:B------:R-:W-:Y:S01]  /*5810*/  BSSY B1, `(.L_x_90) ;  /* 0x0000006000017945 */ /* 0x000fe20003800000 */
[----:B------:R-:W-:-:S07]  /*5820*/  IMAD.MOV.U32 R15, RZ, RZ, -0x1 ;  /* 0xffffffffff0f7424 */ /* 0x000fce00078e00ff */
[----:B------:R-:W-:Y:S05]  /*5830*/  WARPSYNC.COLLECTIVE R15, `(.L_x_91) ;  /* 0x000000000f0c7348 */ /* 0x000fea0003c00000 */
[----:B------:R-:W-:Y:S02]  /*5840*/  ELECT P6, UR62, PT ;  /* 0x00000000003e782f */ /* 0x000fe400038c0000 */
[----:B------:R-:W-:Y:S01]  /*5850*/  MOV R14, UR62 ;  /* 0x0000003e000e7c02 */ /* 0x000fe20008000f00 */
[----:B------:R-:W-:Y:S10]  /*5860*/  ENDCOLLECTIVE ;  /* 0x000000000000791b */ /* 0x000ff40003800000 */
.L_x_91:
[----:B------:R-:W-:Y:S05]  /*5870*/  BSYNC B1 ;  /* 0x0000000000017941 */ /* 0x000fea0003800000 */
.L_x_90:
[----:B------:R-:W-:Y:S05]  /*5880*/  BRA `(.L_x_92) ;  /* 0xffffffec00f07947 */ /* 0x000fea000383ffff */
.L_x_72:
[----:B-1----:R1:W2:Y:S02]  /*5890*/  SYNCS.PHASECHK.TRANS64.TRYWAIT P0, [R24+URZ+0x30], R5 ;  /* 0x00003005180075a7 */ /* 0x0022a4000800017f */
[----:B--2---:R-:W-:Y:S05]  /*58a0*/  @!P0 NANOSLEEP.SYNCS 0x989680 ;  /* 0x009896800000895d */ /* 0x004fea0003900000 */
[----:B------:R-:W2:Y:S02]  /*58b0*/  @!P0 SYNCS.PHASECHK.TRANS64 P0, [R24+URZ+0x30], R5 ;  /* 0x00003005180085a7 */ /* 0x000ea4000800007f */
[----:B--2---:R-:W-:Y:S05]  /*58c0*/  @!P0 BRA `(.L_x_72) ;  /* 0xfffffffc00f08947 */ /* 0x004fea000383ffff */
[----:B------:R-:W-:Y:S05]  /*58d0*/  BRA `(.L_x_93) ;  /* 0xfffffff000287947 */ /* 0x000fea000383ffff */
.L_x_80:
[----:B------:R-:W-:Y:S01]  /*58e0*/  BSSY B0, `(.L_x_94) ;  /* 0x0000006000007945 */ /* 0x000fe20003800000 */
[----:B------:R-:W-:-:S07]  /*58f0*/  IMAD.MOV.U32 R15, RZ, RZ, -0x1 ;  /* 0xffffffffff0f7424 */ /* 0x000fce00078e00ff */
[----:B------:R-:W-:Y:S05]  /*5900*/  WARPSYNC.COLLECTIVE R15, `(.L_x_95) ;  /* 0x000000000f0c7348 */ /* 0x000fea0003c00000 */
[----:B------:R-:W-:Y:S02]  /*5910*/  ELECT P6, UR62, PT ;  /* 0x00000000003e782f */ /* 0x000fe400038c0000 */
[----:B------:R-:W-:Y:S01]  /*5920*/  MOV R14, UR62 ;  /* 0x0000003e000e7c02 */ /* 0x000fe20008000f00 */
[----:B------:R-:W-:Y:S10]  /*5930*/  ENDCOLLECTIVE ;  /* 0x000000000000791b */ /* 0x000ff40003800000 */
.L_x_95:
[----:B------:R-:W-:Y:S05]  /*5940*/  BSYNC B0 ;  /* 0x0000000000007941 */ /* 0x000fea0003800000 */
.L_x_94:
[----:B------:R-:W-:Y:S05]  /*5950*/  BRA `(.L_x_96) ;  /* 0xfffffff800847947 */ /* 0x000fea000383ffff */
.L_x_84:
[----:B0-----:R0:W1:Y:S02]  /*5960*/  SYNCS.PHASECHK.TRANS64.TRYWAIT P0, [R7+URZ], R2 ;  /* 0x00000002070075a7 */ /* 0x001064000800017f */
[----:B-1----:R-:W-:Y:S05]  /*5970*/  @!P0 NANOSLEEP.SYNCS 0x989680 ;  /* 0x009896800000895d */ /* 0x002fea0003900000 */
[----:B------:R-:W1:Y:S02]  /*5980*/  @!P0 SYNCS.PHASECHK.TRANS64 P0, [R7+URZ], R2 ;  /* 0x00000002070085a7 */ /* 0x000e64000800007f */
[----:B-1----:R-:W-:Y:S05]  /*5990*/  @!P0 BRA `(.L_x_84) ;  /* 0xfffffffc00f08947 */ /* 0x002fea000383ffff */
[----:B------:R-:W-:Y:S05]  /*59a0*/  BRA `(.L_x_97) ;  /* 0xfffffff800c47947 */ /* 0x000fea000383ffff */
.L_x_85:
[----:B0-----:R0:W1:Y:S02]  /*59b0*/  SYNCS.PHASECHK.TRANS64.TRYWAIT P0, [R9+URZ], R4 ;  /* 0x00000004090075a7 */ /* 0x001064000800017f */
[----:B-1----:R-:W-:Y:S05]  /*59c0*/  @!P0 NANOSLEEP.SYNCS 0x989680 ;  /* 0x009896800000895d */ /* 0x002fea0003900000 */
[----:B------:R-:W1:Y:S02]  /*59d0*/  @!P0 SYNCS.PHASECHK.TRANS64 P0, [R9+URZ], R4 ;  /* 0x00000004090085a7 */ /* 0x000e64000800007f */
[----:B-1----:R-:W-:Y:S05]  /*59e0*/  @!P0 BRA `(.L_x_85) ;  /* 0xfffffffc00f08947 */ /* 0x002fea000383ffff */
[----:B------:R-:W-:Y:S05]  /*59f0*/  BRA `(.L_x_98) ;  /* 0xfffffff800d47947 */ /* 0x000fea000383ffff */
.L_x_86:
[----:B0-----:R0:W1:Y:S02]  /*5a00*/  SYNCS.PHASECHK.TRANS64.TRYWAIT P0, [R6+URZ], R5 ;  /* 0x00000005060075a7 */ /* 0x001064000800017f */
[----:B-1----:R-:W-:Y:S05]  /*5a10*/  @!P0 NANOSLEEP.SYNCS 0x989680 ;  /* 0x009896800000895d */ /* 0x002fea0003900000 */
[----:B------:R-:W1:Y:S02]  /*5a20*/  @!P0 SYNCS.PHASECHK.TRANS64 P0, [R6+URZ], R5 ;  /* 0x00000005060085a7 */ /* 0x000e64000800007f */
[----:B-1----:R-:W-:Y:S05]  /*5a30*/  @!P0 BRA `(.L_x_86) ;  /* 0xfffffffc00f08947 */ /* 0x002fea000383ffff */
[----:B------:R-:W-:Y:S05]  /*5a40*/  BRA `(.L_x_99) ;  /* 0xfffffff800e47947 */ /* 0x000fea000383ffff */
.L_x_87:
[----:B0-----:R0:W1:Y:S02]  /*5a50*/  SYNCS.PHASECHK.TRANS64.TRYWAIT P0, [R9+URZ], R4 ;  /* 0x00000004090075a7 */ /* 0x001064000800017f */
[----:B-1----:R-:W-:Y:S05]  /*5a60*/  @!P0 NANOSLEEP.SYNCS 0x989680 ;  /* 0x009896800000895d */ /* 0x002fea0003900000 */
[----:B------:R-:W1:Y:S02]  /*5a70*/  @!P0 SYNCS.PHASECHK.TRANS64 P0, [R9+URZ], R4 ;  /* 0x00000004090085a7 */ /* 0x000e64000800007f */
[----:B-1----:R-:W-:Y:S05]  /*5a80*/  @!P0 BRA `(.L_x_87) ;  /* 0xfffffffc00f08947 */ /* 0x002fea000383ffff */
[----:B------:R-:W-:Y:S05]  /*5a90*/  BRA `(.L_x_100) ;  /* 0xfffffff800f47947 */ /* 0x000fea000383ffff */
.L_x_88:
[----:B-1----:R1:W2:Y:S02]  /*5aa0*/  SYNCS.PHASECHK.TRANS64.TRYWAIT P0, [R6+URZ], R5 ;  /* 0x00000005060075a7 */ /* 0x0022a4000800017f */
[----:B--2---:R-:W-:Y:S05]  /*5ab0*/  @!P0 NANOSLEEP.SYNCS 0x989680 ;  /* 0x009896800000895d */ /* 0x004fea0003900000 */
[----:B------:R-:W2:Y:S02]  /*5ac0*/  @!P0 SYNCS.PHASECHK.TRANS64 P0, [R6+URZ], R5 ;  /* 0x00000005060085a7 */ /* 0x000ea4000800007f */
[----:B--2---:R-:W-:Y:S05]  /*5ad0*/  @!P0 BRA `(.L_x_88) ;  /* 0xfffffffc00f08947 */ /* 0x004fea000383ffff */
[----:B------:R-:W-:Y:S05]  /*5ae0*/  BRA `(.L_x_101) ;  /* 0xfffffff800fc7947 */ /* 0x000fea000383ffff */
.L_x_102:
[----:B------:R-:W-:-:S00]  /*5af0*/  BRA `(.L_x_102) ;  /* 0xfffffffc00fc7947 */ /* 0x000fc0000383ffff */
[----:B------:R-:W-:-:S00]  /*5b00*/  NOP ;  /* 0x0000000000007918 */ /* 0x000fc00000000000 */
[----:B------:R-:W-:-:S00]  /*5b10*/  NOP ;  /* 0x0000000000007918 */ /* 0x000fc00000000000 */
[----:B------:R-:W-:-:S00]  /*5b20*/  NOP ;  /* 0x0000000000007918 */ /* 0x000fc00000000000 */
[----:B------:R-:W-:-:S00]  /*5b30*/  NOP ;  /* 0x0000000000007918 */ /* 0x000fc00000000000 */
[----:B------:R-:W-:-:S00]  /*5b40*/  NOP ;  /* 0x0000000000007918 */ /* 0x000fc00000000000 */
[----:B------:R-:W-:-:S00]  /*5b50*/  NOP ;  /* 0x0000000000007918 */ /* 0x000fc00000000000 */
[----:B------:R-:W-:-:S00]  /*5b60*/  NOP ;  /* 0x0000000000007918 */ /* 0x000fc00000000000 */
[----:B------:R-:W-:-:S00]  /*5b70*/  NOP ;  /* 0x0000000000007918 */ /* 0x000fc00000000000 */
.L_x_103:


//--------------------- .nv.global.init           --------------------------
	.section	.nv.global.init,"aw",@progbits
.nv.global.init:
	.type		$str$22,@object
	.size		$str$22,($str$23 - $str$22)
$str$22:
        /*0000*/ 	.byte	0x6b, 0x5f, 0x74, 0x69, 0x6c, 0x65, 0x5f, 0x63, 0x6f, 0x75, 0x6e, 0x74, 0x20, 0x3e, 0x3d, 0x20
        /*0010*/ 	.byte	0x31, 0x00
	.type		$str$23,@object
	.size		$str$23,(__unnamed_1 - $str$23)
$str$23:
        /*0012*/ 	.byte	0x2f, 0x74, 0x6d, 0x70, 0x2f, 0x63, 0x75, 0x74, 0x6c, 0x61, 0x73, 0x73, 0x5f, 0x73, 0x77, 0x65
        /*0022*/ 	.byte	0x65, 0x70, 0x5f, 0x73, 0x72, 0x63, 0x2f, 0x69, 0x6e, 0x63, 0x6c, 0x75, 0x64, 0x65, 0x2f, 0x63
        /*0032*/ 	.byte	0x75, 0x74, 0x6c, 0x61, 0x73, 0x73, 0x2f, 0x67, 0x65, 0x6d, 0x6d, 0x2f, 0x63, 0x6f, 0x6c, 0x6c
        /*0042*/ 	.byte	0x65, 0x63, 0x74, 0x69, 0x76, 0x65, 0x2f, 0x73, 0x6d, 0x39, 0x30, 0x5f, 0x6d, 0x6d, 0x61, 0x5f
        /*0052*/ 	.byte	0x74, 0x6d, 0x61, 0x5f, 0x67, 0x6d, 0x6d, 0x61, 0x5f, 0x73, 0x73, 0x5f, 0x77, 0x61, 0x72, 0x70
        /*0062*/ 	.byte	0x73, 0x70, 0x65, 0x63, 0x69, 0x61, 0x6c, 0x69, 0x7a, 0x65, 0x64, 0x2e, 0x68, 0x70, 0x70, 0x00
	.type		__unnamed_1,@object
	.size		__unnamed_1,(.L_0 - __unnamed_1)
__unnamed_1:
        /*0072*/ 	.byte	0x76, 0x6f, 0x69, 0x64, 0x20, 0x63, 0x75, 0x74, 0x6c, 0x61, 0x73, 0x73, 0x3a, 0x3a, 0x67, 0x65
        /* <DEDUP_REMOVED lines=180> */
.L_0:


//--------------------- .nv.shared._ZN7cutlass13device_kernelINS_4gemm6kernel13GemmUniversalIN4cute5tupleIJiiiiEEENS1_10collective13CollectiveMmaINS1_34MainloopSm90TmaGmmaWarpSpecializedILi6ENS5_IJNS4_1CILi2EEENSA_ILi1EEESC_EEENS1_35KernelTmaWarpSpecializedCooperativeEEENS5_IJNSA_ILi512EEENSA_ILi8EEENSA_ILi32EEEEEENS_6half_tENS5_IJlSC_lEEESK_SL_NS4_8TiledMMAINS4_8MMA_AtomIJNS4_4SM904GMMA24MMA_64x8x16_F32F16F16_SSILNSP_5MajorE0ELSR_0ELNSP_7ScaleInE1ELSS_1EEEEEENS4_6LayoutISD_NS5_IJSC_NSA_ILi0EEESW_EEEEENS5_IJNS4_10UnderscoreESZ_SZ_EEEEENS4_13SM90_TMA_LOADENS4_14ComposedLayoutINS4_7SwizzleILi2ELi4ELi3EEENS4_18smem_ptr_flag_bitsILi16EEENSV_INS5_IJSH_SI_EEENS5_IJSI_SC_EEEEEEEvNS4_8identityENS4_23SM90_TMA_LOAD_MULTICASTES1B_vS1C_EENS_8epilogue10collective6detail29Sm90TmaWarpSpecializedAdapterINS1G_15DefaultEpilogueISK_SL_SL_NS1F_6thread17LinearCombinationISK_Li1EffLNS1K_9ScaleType4KindE0ELNS_15FloatRoundStyleE2ESK_EENS1_15EpilogueDefaultEEEEEvvEEEEvNT_6ParamsE --------------------------
	.section	.nv.shared._ZN7cutlass13device_kernelINS_4gemm6kernel13GemmUniversalIN4cute5tupleIJiiiiEEENS1_10collective13CollectiveMmaINS1_34MainloopSm90TmaGmmaWarpSpecializedILi6ENS5_IJNS4_1CILi2EEENSA_ILi1EEESC_EEENS1_35KernelTmaWarpSpecializedCooperativeEEENS5_IJNSA_ILi512EEENSA_ILi8EEENSA_ILi32EEEEEENS_6half_tENS5_IJlSC_lEEESK_SL_NS4_8TiledMMAINS4_8MMA_AtomIJNS4_4SM904GMMA24MMA_64x8x16_F32F16F16_SSILNSP_5MajorE0ELSR_0ELNSP_7ScaleInE1ELSS_1EEEEEENS4_6LayoutISD_NS5_IJSC_NSA_ILi0EEESW_EEEEENS5_IJNS4_10UnderscoreESZ_SZ_EEEEENS4_13SM90_TMA_LOADENS4_14ComposedLayoutINS4_7SwizzleILi2ELi4ELi3EEENS4_18smem_ptr_flag_bitsILi16EEENSV_INS5_IJSH_SI_EEENS5_IJSI_SC_EEEEEEEvNS4_8identityENS4_23SM90_TMA_LOAD_MULTICASTES1B_vS1C_EENS_8epilogue10collective6detail29Sm90TmaWarpSpecializedAdapterINS1G_15DefaultEpilogueISK_SL_SL_NS1F_6thread17LinearCombinationISK_Li1EffLNS1K_9ScaleType4KindE0ELNS_15FloatRoundStyleE2ESK_EENS1_15EpilogueDefaultEEEEEvvEEEEvNT_6ParamsE,"aw",@nobits
	.sectionflags	@""
	.align	16
	.zero		1024


//--------------------- .nv.shared.reserved.0     --------------------------
	.section	.nv.shared.reserved.0,"aw",@nobits
	.weak		__nv_reservedSMEM_offset_0_alias
	.size		__nv_reservedSMEM_offset_0_alias, 0, 0
	.other		__nv_reservedSMEM_offset_0_alias,@"STO_CUDA_RESERVED_SHARED STV_DEFAULT"
__nv_reservedSMEM_offset_0_alias:
	.zero		0


//--------------------- .nv.global                --------------------------
	.section	.nv.global,"aw",@nobits
.nv.global:
	.type		_ZN40_INTERNAL_cbc29923_4_k_cu_323db3b6_143364cute1_E,@object
	.size		_ZN40_INTERNAL_cbc29923_4_k_cu_323db3b6_143364cute1_E,(_ZN40_INTERNAL_cbc29923_4_k_cu_323db3b6_143364cuda3std3__45__cpo6cbeginE - _ZN40_INTERNAL_cbc29923_4_k_cu_323db3b6_143364cute1_E)
_ZN40_INTERNAL_cbc29923_4_k_cu_323db3b6_143364cute1_E:
	.zero		1
	.type		_ZN40_INTERNAL_cbc29923_4_k_cu_323db3b6_143364cuda3std3__45__cpo6cbeginE,@object
	.size		_ZN40_INTERNAL_cbc29923_4_k_cu_323db3b6_143364cuda3std3__45__cpo6cbeginE,(_ZN40_INTERNAL_cbc29923_4_k_cu_323db3b6_143364cuda3std3__48in_placeE - _ZN40_INTERNAL_cbc29923_4_k_cu_323db3b6_143364cuda3std3__45__cpo6cbeginE)
_ZN40_INTERNAL_cbc29923_4_k_cu_323db3b6_143364cuda3std3__45__cpo6cbeginE:
	.zero		1
	.type		_ZN40_INTERNAL_cbc29923_4_k_cu_323db3b6_143364cuda3std3__48in_placeE,@object
	.size		_ZN40_INTERNAL_cbc29923_4_k_cu_323db3b6_143364cuda3std3__48in_placeE,(_ZN40_INTERNAL_cbc29923_4_k_cu_323db3b6_143364cuda3std6ranges3__45__cpo9iter_moveE - _ZN40_INTERNAL_cbc29923_4_k_cu_323db3b6_143364cuda3std3__48in_placeE)
_ZN40_INTERNAL_cbc29923_4_k_cu_323db3b6_143364cuda3std3__48in_placeE:
	.zero		1
	.type		_ZN40_INTERNAL_cbc29923_4_k_cu_323db3b6_143364cuda3std6ranges3__45__cpo9iter_moveE,@object
	.size		_ZN40_INTERNAL_cbc29923_4_k_cu_323db3b6_143364cuda3std6ranges3__45__cpo9iter_moveE,(_ZN40_INTERNAL_cbc29923_4_k_cu_323db3b6_143364cuda3std3__45__cpo5beginE - _ZN40_INTERNAL_cbc29923_4_k_cu_323db3b6_143364cuda3std6ranges3__45__cpo9iter_moveE)
_ZN40_INTERNAL_cbc29923_4_k_cu_323db3b6_143364cuda3std6ranges3__45__cpo9iter_moveE:
	.zero		1
	.type		_ZN40_INTERNAL_cbc29923_4_k_cu_323db3b6_143364cuda3std3__45__cpo5beginE,@object
	.size		_ZN40_INTERNAL_cbc29923_4_k_cu_323db3b6_143364cuda3std3__45__cpo5beginE,(_ZN40_INTERNAL_cbc29923_4_k_cu_323db3b6_143364cuda3std3__442_GLOBAL__N__cbc29923_4_k_cu_323db3b6_143366ignoreE - _ZN40_INTERNAL_cbc29923_4_k_cu_323db3b6_143364cuda3std3__45__cpo5beginE)
_ZN40_INTERNAL_cbc29923_4_k_cu_323db3b6_143364cuda3std3__45__cpo5beginE:
	.zero		1
	.type		_ZN40_INTERNAL_cbc29923_4_k_cu_323db3b6_143364cuda3std3__442_GLOBAL__N__cbc29923_4_k_cu_323db3b6_143366ignoreE,@object
	.size		_ZN40_INTERNAL_cbc29923_4_k_cu_323db3b6_143364cuda3std3__442_GLOBAL__N__cbc29923_4_k_cu_323db3b6_143366ignoreE,(_ZN40_INTERNAL_cbc29923_4_k_cu_323db3b6_143364cute7productE - _ZN40_INTERNAL_cbc29923_4_k_cu_323db3b6_143364cuda3std3__442_GLOBAL__N__cbc29923_4_k_cu_323db3b6_143366ignoreE)
_ZN40_INTERNAL_cbc29923_4_k_cu_323db3b6_143364cuda3std3__442_GLOBAL__N__cbc29923_4_k_cu_323db3b6_143366ignoreE:
	.zero		1
	.type		_ZN40_INTERNAL_cbc29923_4_k_cu_323db3b6_143364cute7productE,@object
	.size		_ZN40_INTERNAL_cbc29923_4_k_cu_323db3b6_143364cute7productE,(_ZN40_INTERNAL_cbc29923_4_k_cu_323db3b6_143364cuda3std3__45__cpo3endE - _ZN40_INTERNAL_cbc29923_4_k_cu_323db3b6_143364cute7productE)
_ZN40_INTERNAL_cbc29923_4_k_cu_323db3b6_143364cute7productE:
	.zero		1
	.type		_ZN40_INTERNAL_cbc29923_4_k_cu_323db3b6_143364cuda3std3__45__cpo3endE,@object
	.size		_ZN40_INTERNAL_cbc29923_4_k_cu_323db3b6_143364cuda3std3__45__cpo3endE,(_ZN40_INTERNAL_cbc29923_4_k_cu_323db3b6_143364cuda3std3__419piecewise_constructE - _ZN40_INTERNAL_cbc29923_4_k_cu_323db3b6_143364cuda3std3__45__cpo3endE)
_ZN40_INTERNAL_cbc29923_4_k_cu_323db3b6_143364cuda3std3__45__cpo3endE:
	.zero		1
	.type		_ZN40_INTERNAL_cbc29923_4_k_cu_323db3b6_143364cuda3std3__419piecewise_constructE,@object
	.size		_ZN40_INTERNAL_cbc29923_4_k_cu_323db3b6_143364cuda3std3__419piecewise_constructE,(_ZN40_INTERNAL_cbc29923_4_k_cu_323db3b6_143364cuda3std3__45__cpo4cendE - _ZN40_INTERNAL_cbc29923_4_k_cu_323db3b6_143364cuda3std3__419piecewise_constructE)
_ZN40_INTERNAL_cbc29923_4_k_cu_323db3b6_143364cuda3std3__419piecewise_constructE:
	.zero		1
	.type		_ZN40_INTERNAL_cbc29923_4_k_cu_323db3b6_143364cuda3std3__45__cpo4cendE,@object
	.size		_ZN40_INTERNAL_cbc29923_4_k_cu_323db3b6_143364cuda3std3__45__cpo4cendE,(_ZN40_INTERNAL_cbc29923_4_k_cu_323db3b6_143364cuda3std6ranges3__45__cpo4swapE - _ZN40_INTERNAL_cbc29923_4_k_cu_323db3b6_143364cuda3std3__45__cpo4cendE)
_ZN40_INTERNAL_cbc29923_4_k_cu_323db3b6_143364cuda3std3__45__cpo4cendE:
	.zero		1
	.type		_ZN40_INTERNAL_cbc29923_4_k_cu_323db3b6_143364cuda3std6ranges3__45__cpo4swapE,@object
	.size		_ZN40_INTERNAL_cbc29923_4_k_cu_323db3b6_143364cuda3std6ranges3__45__cpo4swapE,(.L_8 - _ZN40_INTERNAL_cbc29923_4_k_cu_323db3b6_143364cuda3std6ranges3__45__cpo4swapE)
_ZN40_INTERNAL_cbc29923_4_k_cu_323db3b6_143364cuda3std6ranges3__45__cpo4swapE:
	.zero		1
.L_8:


//--------------------- .nv.constant0._ZN7cutlass13device_kernelINS_4gemm6kernel13GemmUniversalIN4cute5tupleIJiiiiEEENS1_10collective13CollectiveMmaINS1_34MainloopSm90TmaGmmaWarpSpecializedILi6ENS5_IJNS4_1CILi2EEENSA_ILi1EEESC_EEENS1_35KernelTmaWarpSpecializedCooperativeEEENS5_IJNSA_ILi512EEENSA_ILi8EEENSA_ILi32EEEEEENS_6half_tENS5_IJlSC_lEEESK_SL_NS4_8TiledMMAINS4_8MMA_AtomIJNS4_4SM904GMMA24MMA_64x8x16_F32F16F16_SSILNSP_5MajorE0ELSR_0ELNSP_7ScaleInE1ELSS_1EEEEEENS4_6LayoutISD_NS5_IJSC_NSA_ILi0EEESW_EEEEENS5_IJNS4_10UnderscoreESZ_SZ_EEEEENS4_13SM90_TMA_LOADENS4_14ComposedLayoutINS4_7SwizzleILi2ELi4ELi3EEENS4_18smem_ptr_flag_bitsILi16EEENSV_INS5_IJSH_SI_EEENS5_IJSI_SC_EEEEEEEvNS4_8identityENS4_23SM90_TMA_LOAD_MULTICASTES1B_vS1C_EENS_8epilogue10collective6detail29Sm90TmaWarpSpecializedAdapterINS1G_15DefaultEpilogueISK_SL_SL_NS1F_6thread17LinearCombinationISK_Li1EffLNS1K_9ScaleType4KindE0ELNS_15FloatRoundStyleE2ESK_EENS1_15EpilogueDefaultEEEEEvvEEEEvNT_6ParamsE --------------------------
	.section	.nv.constant0._ZN7cutlass13device_kernelINS_4gemm6kernel13GemmUniversalIN4cute5tupleIJiiiiEEENS1_10collective13CollectiveMmaINS1_34MainloopSm90TmaGmmaWarpSpecializedILi6ENS5_IJNS4_1CILi2EEENSA_ILi1EEESC_EEENS1_35KernelTmaWarpSpecializedCooperativeEEENS5_IJNSA_ILi512EEENSA_ILi8EEENSA_ILi32EEEEEENS_6half_tENS5_IJlSC_lEEESK_SL_NS4_8TiledMMAINS4_8MMA_AtomIJNS4_4SM904GMMA24MMA_64x8x16_F32F16F16_SSILNSP_5MajorE0ELSR_0ELNSP_7ScaleInE1ELSS_1EEEEEENS4_6LayoutISD_NS5_IJSC_NSA_ILi0EEESW_EEEEENS5_IJNS4_10UnderscoreESZ_SZ_EEEEENS4_13SM90_TMA_LOADENS4_14ComposedLayoutINS4_7SwizzleILi2ELi4ELi3EEENS4_18smem_ptr_flag_bitsILi16EEENSV_INS5_IJSH_SI_EEENS5_IJSI_SC_EEEEEEEvNS4_8identityENS4_23SM90_TMA_LOAD_MULTICASTES1B_vS1C_EENS_8epilogue10collective6detail29Sm90TmaWarpSpecializedAdapterINS1G_15DefaultEpilogueISK_SL_SL_NS1F_6thread17LinearCombinationISK_Li1EffLNS1K_9ScaleType4KindE0ELNS_15FloatRoundStyleE2ESK_EENS1_15EpilogueDefaultEEEEEvvEEEEvNT_6ParamsE,"a",@progbits
	.sectionflags	@""
	.align	4
.nv.constant0._ZN7cutlass13device_kernelINS_4gemm6kernel13GemmUniversalIN4cute5tupleIJiiiiEEENS1_10collective13CollectiveMmaINS1_34MainloopSm90TmaGmmaWarpSpecializedILi6ENS5_IJNS4_1CILi2EEENSA_ILi1EEESC_EEENS1_35KernelTmaWarpSpecializedCooperativeEEENS5_IJNSA_ILi512EEENSA_ILi8EEENSA_ILi32EEEEEENS_6half_tENS5_IJlSC_lEEESK_SL_NS4_8TiledMMAINS4_8MMA_AtomIJNS4_4SM904GMMA24MMA_64x8x16_F32F16F16_SSILNSP_5MajorE0ELSR_0ELNSP_7ScaleInE1ELSS_1EEEEEENS4_6LayoutISD_NS5_IJSC_NSA_ILi0EEESW_EEEEENS5_IJNS4_10UnderscoreESZ_SZ_EEEEENS4_13SM90_TMA_LOADENS4_14ComposedLayoutINS4_7SwizzleILi2ELi4ELi3EEENS4_18smem_ptr_flag_bitsILi16EEENSV_INS5_IJSH_SI_EEENS5_IJSI_SC_EEEEEEEvNS4_8identityENS4_23SM90_TMA_LOAD_MULTICASTES1B_vS1C_EENS_8epilogue10collective6detail29Sm90TmaWarpSpecializedAdapterINS1G_15DefaultEpilogueISK_SL_SL_NS1F_6thread17LinearCombinationISK_Li1EffLNS1K_9ScaleType4KindE0ELNS_15FloatRoundStyleE2ESK_EENS1_15EpilogueDefaultEEEEEvvEEEEvNT_6ParamsE:
	.zero		1664


//--------------------- SYMBOLS --------------------------

	.type		.nv.reservedSmem.offset0,@object
	.size		.nv.reservedSmem.offset0,0x4
	.type		__assertfail,@function
